	.headerflags	@"EF_CUDA_TEXMODE_UNIFIED EF_CUDA_64BIT_ADDRESS EF_CUDA_ACCELERATORS EF_CUDA_SM90 EF_CUDA_VIRTUAL_SM(EF_CUDA_SM90)"
	.elftype	@"ET_EXEC"


//--------------------- .nv.info                  --------------------------
	.section	.nv.info,"",@"SHT_CUDA_INFO"
	.align	4


	//----- nvinfo : EIATTR_REGCOUNT
	.align		4
        /*0000*/ 	.byte	0x04, 0x2f
        /*0002*/ 	.short	(.L_1 - .L_0)
	.align		4
.L_0:
        /*0004*/ 	.word	index@(triton_poi_fused_max_pool2d_with_indices_33)
        /*0008*/ 	.word	0x00000057


	//----- nvinfo : EIATTR_MIN_STACK_SIZE
	.align		4
.L_1:
        /*000c*/ 	.byte	0x04, 0x12
        /*000e*/ 	.short	(.L_3 - .L_2)
	.align		4
.L_2:
        /*0010*/ 	.word	index@(triton_poi_fused_max_pool2d_with_indices_33)
        /*0014*/ 	.word	0x00000000


	//----- nvinfo : EIATTR_FRAME_SIZE
	.align		4
.L_3:
        /*0018*/ 	.byte	0x04, 0x11
        /*001a*/ 	.short	(.L_5 - .L_4)
	.align		4
.L_4:
        /*001c*/ 	.word	index@(triton_poi_fused_max_pool2d_with_indices_33)
        /*0020*/ 	.word	0x00000000


	//----- nvinfo : EIATTR_MIN_STACK_SIZE
	.align		4
.L_5:
        /*0024*/ 	.byte	0x04, 0x12
        /*0026*/ 	.short	(.L_7 - .L_6)
	.align		4
.L_6:
        /*0028*/ 	.word	index@(triton_poi_fused_max_pool2d_with_indices_33)
        /*002c*/ 	.word	0x00000000
.L_7:


//--------------------- .nv.info.triton_poi_fused_max_pool2d_with_indices_33 --------------------------
	.section	.nv.info.triton_poi_fused_max_pool2d_with_indices_33,"",@"SHT_CUDA_INFO"
	.sectionflags	@""
	.align	4


	//----- nvinfo : EIATTR_CUDA_API_VERSION
	.align		4
        /*0000*/ 	.byte	0x04, 0x37
        /*0002*/ 	.short	(.L_9 - .L_8)
.L_8:
        /*0004*/ 	.word	0x0000007c


	//----- nvinfo : EIATTR_KPARAM_INFO
	.align		4
.L_9:
        /*0008*/ 	.byte	0x04, 0x17
        /*000a*/ 	.short	(.L_11 - .L_10)
.L_10:
        /*000c*/ 	.word	0x00000000
        /*0010*/ 	.short	0x0004
        /*0012*/ 	.short	0x001c
        /*0014*/ 	.byte	0x00, 0xf0, 0x11, 0x00


	//----- nvinfo : EIATTR_KPARAM_INFO
	.align		4
.L_11:
        /*0018*/ 	.byte	0x04, 0x17
        /*001a*/ 	.short	(.L_13 - .L_12)
.L_12:
        /*001c*/ 	.word	0x00000000
        /*0020*/ 	.short	0x0003
        /*0022*/ 	.short	0x0018
        /*0024*/ 	.byte	0x00, 0xf0, 0x11, 0x00


	//----- nvinfo : EIATTR_KPARAM_INFO
	.align		4
.L_13:
        /*0028*/ 	.byte	0x04, 0x17
        /*002a*/ 	.short	(.L_15 - .L_14)
.L_14:
        /*002c*/ 	.word	0x00000000
        /*0030*/ 	.short	0x0002
        /*0032*/ 	.short	0x0010
        /*0034*/ 	.byte	0x00, 0xf4, 0x21, 0x00


	//----- nvinfo : EIATTR_KPARAM_INFO
	.align		4
.L_15:
        /*0038*/ 	.byte	0x04, 0x17
        /*003a*/ 	.short	(.L_17 - .L_16)
.L_16:
        /*003c*/ 	.word	0x00000000
        /*0040*/ 	.short	0x0001
        /*0042*/ 	.short	0x0008
        /*0044*/ 	.byte	0x00, 0xf4, 0x21, 0x00


	//----- nvinfo : EIATTR_KPARAM_INFO
	.align		4
.L_17:
        /*0048*/ 	.byte	0x04, 0x17
        /*004a*/ 	.short	(.L_19 - .L_18)
.L_18:
        /*004c*/ 	.word	0x00000000
        /*0050*/ 	.short	0x0000
        /*0052*/ 	.short	0x0000
        /*0054*/ 	.byte	0x00, 0xf4, 0x21, 0x00


	//----- nvinfo : EIATTR_SPARSE_MMA_MASK
	.align		4
.L_19:
        /*0058*/ 	.byte	0x03, 0x50
        /*005a*/ 	.short	0x0000


	//----- nvinfo : EIATTR_MAXREG_COUNT
	.align		4
        /*005c*/ 	.byte	0x03, 0x1b
        /*005e*/ 	.short	0x00ff


	//----- nvinfo : EIATTR_EXIT_INSTR_OFFSETS
	.align		4
        /*0060*/ 	.byte	0x04, 0x1c
        /*0062*/ 	.short	(.L_21 - .L_20)


	//   ....[0]....
.L_20:
        /*0064*/ 	.word	0x00002f30


	//   ....[1]....
        /*0068*/ 	.word	0x00002f50


	//----- nvinfo : EIATTR_REQNTID
	.align		4
.L_21:
        /*006c*/ 	.byte	0x04, 0x10
        /*006e*/ 	.short	(.L_23 - .L_22)
.L_22:
        /*0070*/ 	.word	0x00000080
        /*0074*/ 	.word	0x00000001
        /*0078*/ 	.word	0x00000001


	//----- nvinfo : EIATTR_CBANK_PARAM_SIZE
	.align		4
.L_23:
        /*007c*/ 	.byte	0x03, 0x19
        /*007e*/ 	.short	0x0020


	//----- nvinfo : EIATTR_PARAM_CBANK
	.align		4
        /*0080*/ 	.byte	0x04, 0x0a
        /*0082*/ 	.short	(.L_25 - .L_24)
	.align		4
.L_24:
        /*0084*/ 	.word	index@(.nv.constant0.triton_poi_fused_max_pool2d_with_indices_33)
        /*0088*/ 	.short	0x0210
        /*008a*/ 	.short	0x0020


	//----- nvinfo : EIATTR_SW_WAR
	.align		4
.L_25:
        /*008c*/ 	.byte	0x04, 0x36
        /*008e*/ 	.short	(.L_27 - .L_26)
.L_26:
        /*0090*/ 	.word	0x00000008
.L_27:


//--------------------- .nv.callgraph             --------------------------
	.section	.nv.callgraph,"",@"SHT_CUDA_CALLGRAPH"
	.align	4
	.sectionentsize	8
	.align		4
        /*0000*/ 	.word	0x00000000
	.align		4
        /*0004*/ 	.word	0xffffffff
	.align		4
        /*0008*/ 	.word	0x00000000
	.align		4
        /*000c*/ 	.word	0xfffffffe
	.align		4
        /*0010*/ 	.word	0x00000000
	.align		4
        /*0014*/ 	.word	0xfffffffd
	.align		4
        /*0018*/ 	.word	0x00000000
	.align		4
        /*001c*/ 	.word	0xfffffffc


//--------------------- .text.triton_poi_fused_max_pool2d_with_indices_33 --------------------------
	.section	.text.triton_poi_fused_max_pool2d_with_indices_33,"ax",@progbits
	.sectionflags	@"SHF_BARRIERS=1"
	.align	128
        .global         triton_poi_fused_max_pool2d_with_indices_33
        .type           triton_poi_fused_max_pool2d_with_indices_33,@function
        .size           triton_poi_fused_max_pool2d_with_indices_33,(.L_x_1 - triton_poi_fused_max_pool2d_with_indices_33)
        .other          triton_poi_fused_max_pool2d_with_indices_33,@"STO_CUDA_ENTRY STV_DEFAULT"
triton_poi_fused_max_pool2d_with_indices_33:
.text.triton_poi_fused_max_pool2d_with_indices_33:
[----:B------:R-:W0:Y:S01]  /*0000*/  LDC R1, c[0x0][0x28] ;  /* 0x00000a00ff017b82 */ /* 0x000e220000000800 */
[----:B------:R-:W1:Y:S07]  /*0010*/  S2R R0, SR_TID.X ;  /* 0x0000000000007919 */ /* 0x000e6e0000002100 */
[----:B------:R-:W2:Y:S01]  /*0020*/  LDC.64 R32, c[0x0][0x210] ;  /* 0x00008400ff207b82 */ /* 0x000ea20000000a00 */
[----:B------:R-:W-:Y:S02]  /*0030*/  CS2R R40, SRZ ;  /* 0x0000000000287805 */ /* 0x000fe4000001ff00 */
[----:B------:R-:W-:Y:S01]  /*0040*/  CS2R R42, SRZ ;  /* 0x00000000002a7805 */ /* 0x000fe2000001ff00 */
[----:B------:R-:W3:Y:S01]  /*0050*/  S2R R5, SR_CTAID.Y ;  /* 0x0000000000057919 */ /* 0x000ee20000002600 */
[----:B------:R-:W-:-:S02]  /*0060*/  CS2R R20, SRZ ;  /* 0x0000000000147805 */ /* 0x000fc4000001ff00 */
[----:B------:R-:W-:Y:S01]  /*0070*/  CS2R R22, SRZ ;  /* 0x0000000000167805 */ /* 0x000fe2000001ff00 */
[----:B------:R-:W-:Y:S01]  /*0080*/  ULDC.64 UR6, c[0x0][0x208] ;  /* 0x0000820000067ab9 */ /* 0x000fe20000000a00 */
[----:B------:R-:W4:Y:S01]  /*0090*/  S2R R8, SR_CTAID.X ;  /* 0x0000000000087919 */ /* 0x000f220000002500 */
[----:B-1----:R-:W-:Y:S01]  /*00a0*/  SHF.R.U32.HI R6, RZ, 0x2, R0 ;  /* 0x00000002ff067819 */ /* 0x002fe20000011600 */
[----:B---3--:R-:W-:-:S03]  /*00b0*/  IMAD.SHL.U32 R5, R5, 0x20, RZ ;  /* 0x0000002005057824 */ /* 0x008fc600078e00ff */
[----:B------:R-:W-:-:S04]  /*00c0*/  SGXT.U32 R6, R6, 0x5 ;  /* 0x000000050606781a */ /* 0x000fc80000000000 */
[----:B------:R-:W-:-:S05]  /*00d0*/  LOP3.LUT R6, R5, R6, RZ, 0xfc, !PT ;  /* 0x0000000605067212 */ /* 0x000fca00078efcff */
[----:B------:R-:W-:-:S04]  /*00e0*/  IMAD.HI R2, R6, 0x78787879, RZ ;  /* 0x7878787906027827 */ /* 0x000fc800078e02ff */
[----:B------:R-:W-:Y:S01]  /*00f0*/  IMAD.HI R4, R6, 0x71625345, RZ ;  /* 0x7162534506047827 */ /* 0x000fe200078e02ff */
[----:B------:R-:W-:-:S04]  /*0100*/  SHF.R.U32.HI R3, RZ, 0x1f, R2 ;  /* 0x0000001fff037819 */ /* 0x000fc80000011602 */
[----:B------:R-:W-:Y:S02]  /*0110*/  LEA.HI.SX32 R11, R2, R3, 0x1d ;  /* 0x00000003020b7211 */ /* 0x000fe400078feaff */
[----:B------:R-:W-:-:S03]  /*0120*/  SHF.R.U32.HI R7, RZ, 0x1f, R4 ;  /* 0x0000001fff077819 */ /* 0x000fc60000011604 */
[----:B------:R-:W-:Y:S01]  /*0130*/  IMAD.HI R2, R11, 0x78787879, RZ ;  /* 0x787878790b027827 */ /* 0x000fe200078e02ff */
[----:B------:R-:W-:-:S03]  /*0140*/  LEA.HI.SX32 R38, R4, R7, 0x19 ;  /* 0x0000000704267211 */ /* 0x000fc600078fcaff */
[----:B----4-:R-:W-:Y:S01]  /*0150*/  IMAD.SHL.U32 R7, R8, 0x20, RZ ;  /* 0x0000002008077824 */ /* 0x010fe200078e00ff */
[----:B------:R-:W-:-:S04]  /*0160*/  SHF.R.U32.HI R3, RZ, 0x1f, R2 ;  /* 0x0000001fff037819 */ /* 0x000fc80000011602 */
[----:B------:R-:W-:Y:S01]  /*0170*/  LEA.HI R4, R2, R3, RZ, 0x1d ;  /* 0x0000000302047211 */ /* 0x000fe200078fe8ff */
[----:B------:R-:W-:Y:S02]  /*0180*/  IMAD R3, R11, -0x11, R6 ;  /* 0xffffffef0b037824 */ /* 0x000fe400078e0206 */
[----:B------:R-:W-:Y:S02]  /*0190*/  IMAD.SHL.U32 R2, R0, 0x8, RZ ;  /* 0x0000000800027824 */ /* 0x000fe400078e00ff */
[----:B------:R-:W-:Y:S02]  /*01a0*/  IMAD R9, R3, 0x240, RZ ;  /* 0x0000024003097824 */ /* 0x000fe400078e02ff */
[----:B------:R-:W-:Y:S01]  /*01b0*/  IMAD R11, R4, -0x11, R11 ;  /* 0xffffffef040b7824 */ /* 0x000fe200078e020b */
[----:B------:R-:W-:Y:S01]  /*01c0*/  LOP3.LUT R3, R7, 0x18, R2, 0xf8, !PT ;  /* 0x0000001807037812 */ /* 0x000fe200078ef802 */
[----:B------:R-:W-:-:S03]  /*01d0*/  IMAD R38, R38, 0x56220, R9 ;  /* 0x0005622026267824 */ /* 0x000fc600078e0209 */
[C---:B------:R-:W-:Y:S01]  /*01e0*/  ISETP.GE.AND P0, PT, R3.reuse, 0x120, PT ;  /* 0x000001200300780c */ /* 0x040fe20003f06270 */
[----:B------:R-:W-:Y:S02]  /*01f0*/  VIADD R28, R38, 0x120 ;  /* 0x00000120261c7836 */ /* 0x000fe40000000000 */
[C---:B------:R-:W-:Y:S01]  /*0200*/  IMAD.IADD R2, R3.reuse, 0x1, R38 ;  /* 0x0000000103027824 */ /* 0x040fe200078e0226 */
[----:B------:R-:W-:Y:S01]  /*0210*/  ISETP.LT.AND P0, PT, R6, 0x484, !P0 ;  /* 0x000004840600780c */ /* 0x000fe20004701270 */
[----:B------:R-:W-:Y:S02]  /*0220*/  IMAD.IADD R4, R3, 0x1, R28 ;  /* 0x0000000103047824 */ /* 0x000fe400078e021c */
[C---:B------:R-:W-:Y:S02]  /*0230*/  IMAD R9, R11.reuse, 0x4ec0, R2 ;  /* 0x00004ec00b097824 */ /* 0x040fe400078e0202 */
[----:B------:R-:W-:Y:S02]  /*0240*/  IMAD R13, R11, 0x4ec0, R4 ;  /* 0x00004ec00b0d7824 */ /* 0x000fe400078e0204 */
[----:B--2---:R-:W-:-:S04]  /*0250*/  IMAD.WIDE R8, R9, 0x4, R32 ;  /* 0x0000000409087825 */ /* 0x004fc800078e0220 */
[----:B------:R-:W-:Y:S02]  /*0260*/  IMAD.WIDE R12, R13, 0x4, R32 ;  /* 0x000000040d0c7825 */ /* 0x000fe400078e0220 */
[----:B------:R1:W2:Y:S02]  /*0270*/  @P0 LDG.E.EL.128 R40, desc[UR6][R8.64] ;  /* 0x0000000608280981 */ /* 0x0002a4000c2e1d00 */
[----:B------:R-:W-:Y:S02]  /*0280*/  VIADD R54, R38, 0x240 ;  /* 0x0000024026367836 */ /* 0x000fe40000000000 */
[----:B------:R-:W2:Y:S01]  /*0290*/  @P0 LDG.E.EL.128 R20, desc[UR6][R12.64] ;  /* 0x000000060c140981 */ /* 0x000ea2000c2e1d00 */
[----:B------:R-:W-:Y:S01]  /*02a0*/  CS2R R24, SRZ ;  /* 0x0000000000187805 */ /* 0x000fe2000001ff00 */
[----:B------:R-:W-:Y:S01]  /*02b0*/  IMAD.IADD R2, R3, 0x1, R54 ;  /* 0x0000000103027824 */ /* 0x000fe200078e0236 */
[----:B------:R-:W-:-:S03]  /*02c0*/  CS2R R26, SRZ ;  /* 0x00000000001a7805 */ /* 0x000fc6000001ff00 */
[----:B------:R-:W-:-:S04]  /*02d0*/  IMAD R15, R11, 0x4ec0, R2 ;  /* 0x00004ec00b0f7824 */ /* 0x000fc800078e0202 */
[----:B------:R-:W-:-:S05]  /*02e0*/  IMAD.WIDE R14, R15, 0x4, R32 ;  /* 0x000000040f0e7825 */ /* 0x000fca00078e0220 */
[----:B------:R-:W3:Y:S01]  /*02f0*/  @P0 LDG.E.EL.128 R24, desc[UR6][R14.64] ;  /* 0x000000060e180981 */ /* 0x000ee2000c2e1d00 */
[----:B------:R-:W-:-:S04]  /*0300*/  VIADD R58, R38, 0x2760 ;  /* 0x00002760263a7836 */ /* 0x000fc80000000000 */
[----:B------:R-:W-:-:S04]  /*0310*/  IMAD.IADD R2, R3, 0x1, R58 ;  /* 0x0000000103027824 */ /* 0x000fc800078e023a */
[----:B-1----:R-:W-:-:S04]  /*0320*/  IMAD R9, R11, 0x4ec0, R2 ;  /* 0x00004ec00b097824 */ /* 0x002fc800078e0202 */
[----:B------:R-:W-:Y:S01]  /*0330*/  IMAD.WIDE R8, R9, 0x4, R32 ;  /* 0x0000000409087825 */ /* 0x000fe200078e0220 */
[----:B--2---:R-:W-:Y:S02]  /*0340*/  FSETP.GT.AND P2, PT, R20, R40, PT ;  /* 0x000000281400720b */ /* 0x004fe40003f44000 */
[----:B------:R-:W-:Y:S02]  /*0350*/  FSETP.GT.AND P4, PT, R22, R42, PT ;  /* 0x0000002a1600720b */ /* 0x000fe40003f84000 */
[----:B------:R-:W-:Y:S02]  /*0360*/  FSETP.GT.AND P5, PT, R21, R41, PT ;  /* 0x000000291500720b */ /* 0x000fe40003fa4000 */
[----:B------:R-:W-:Y:S02]  /*0370*/  FSETP.NAN.AND P1, PT, R20, R20, PT ;  /* 0x000000141400720b */ /* 0x000fe40003f28000 */
[----:B------:R-:W-:Y:S02]  /*0380*/  FSETP.GT.AND P3, PT, R23, R43, PT ;  /* 0x0000002b1700720b */ /* 0x000fe40003f64000 */
[----:B------:R-:W-:-:S02]  /*0390*/  P2R R12, PR, RZ, 0x4 ;  /* 0x00000004ff0c7803 */ /* 0x000fc40000000000 */
[----:B------:R-:W-:Y:S02]  /*03a0*/  P2R R13, PR, RZ, 0x8 ;  /* 0x00000008ff0d7803 */ /* 0x000fe40000000000 */
[----:B------:R-:W-:Y:S02]  /*03b0*/  @!P2 SEL R20, R20, R40, P1 ;  /* 0x000000281414a207 */ /* 0x000fe40000800000 */
[C---:B------:R-:W-:Y:S02]  /*03c0*/  FSETP.NAN.AND P1, PT, R22.reuse, R22, PT ;  /* 0x000000161600720b */ /* 0x040fe40003f28000 */
[C---:B------:R-:W-:Y:S02]  /*03d0*/  FSETP.NAN.AND P2, PT, R21.reuse, R21, PT ;  /* 0x000000151500720b */ /* 0x040fe40003f48000 */
[----:B------:R-:W-:Y:S02]  /*03e0*/  @!P4 SEL R22, R22, R42, P1 ;  /* 0x0000002a1616c207 */ /* 0x000fe40000800000 */
[----:B------:R-:W-:-:S02]  /*03f0*/  @!P5 SEL R21, R21, R41, P2 ;  /* 0x000000291515d207 */ /* 0x000fc40001000000 */
[----:B---3--:R-:W-:Y:S02]  /*0400*/  FSETP.NAN.AND P1, PT, R27, R27, PT ;  /* 0x0000001b1b00720b */ /* 0x008fe40003f28000 */
[----:B------:R-:W-:Y:S01]  /*0410*/  FSETP.NAN.AND P2, PT, R23, R23, PT ;  /* 0x000000171700720b */ /* 0x000fe20003f48000 */
[----:B------:R-:W-:Y:S01]  /*0420*/  VIADD R66, R38, 0x2880 ;  /* 0x0000288026427836 */ /* 0x000fe20000000000 */
[----:B------:R-:W-:Y:S02]  /*0430*/  LOP3.LUT R71, R3, 0x4, RZ, 0xfc, !PT ;  /* 0x0000000403477812 */ /* 0x000fe400078efcff */
[----:B------:R-:W-:Y:S02]  /*0440*/  @!P3 SEL R23, R23, R43, P2 ;  /* 0x0000002b1717b207 */ /* 0x000fe40001000000 */
[----:B------:R-:W-:Y:S02]  /*0450*/  FSETP.GEU.AND P2, PT, R22, R26, PT ;  /* 0x0000001a1600720b */ /* 0x000fe40003f4e000 */
[----:B------:R-:W-:-:S02]  /*0460*/  FSETP.GEU.AND P3, PT, R23, R27, PT ;  /* 0x0000001b1700720b */ /* 0x000fc40003f6e000 */
[----:B------:R-:W-:Y:S02]  /*0470*/  P2R R16, PR, RZ, 0x4 ;  /* 0x00000004ff107803 */ /* 0x000fe40000000000 */
[----:B------:R-:W-:Y:S02]  /*0480*/  @!P1 SEL R27, R27, R23, !P3 ;  /* 0x000000171b1b9207 */ /* 0x000fe40005800000 */
[----:B------:R-:W-:Y:S01]  /*0490*/  FSETP.NAN.AND P1, PT, R26, R26, PT ;  /* 0x0000001a1a00720b */ /* 0x000fe20003f28000 */
[----:B------:R-:W-:Y:S01]  /*04a0*/  IMAD.IADD R10, R3, 0x1, R66 ;  /* 0x00000001030a7824 */ /* 0x000fe200078e0242 */
[----:B------:R-:W-:Y:S01]  /*04b0*/  P2R R19, PR, RZ, 0x8 ;  /* 0x00000008ff137803 */ /* 0x000fe20000000000 */
[C---:B------:R-:W-:Y:S01]  /*04c0*/  VIADD R68, R38.reuse, 0x29a0 ;  /* 0x000029a026447836 */ /* 0x040fe20000000000 */
[----:B------:R-:W-:Y:S01]  /*04d0*/  P2R R14, PR, RZ, 0x10 ;  /* 0x00000010ff0e7803 */ /* 0x000fe20000000000 */
[----:B------:R-:W-:Y:S01]  /*04e0*/  VIADD R64, R38, 0x4ec0 ;  /* 0x00004ec026407836 */ /* 0x000fe20000000000 */
[----:B------:R-:W-:-:S07]  /*04f0*/  P2R R17, PR, RZ, 0x20 ;  /* 0x00000020ff117803 */ /* 0x000fce0000000000 */
[----:B------:R-:W-:Y:S02]  /*0500*/  @!P1 SEL R26, R26, R22, !P2 ;  /* 0x000000161a1a9207 */ /* 0x000fe40005000000 */
[----:B------:R-:W-:Y:S02]  /*0510*/  CS2R R22, SRZ ;  /* 0x0000000000167805 */ /* 0x000fe4000001ff00 */
[-C--:B------:R-:W-:Y:S02]  /*0520*/  FSETP.NAN.AND P1, PT, R25, R25.reuse, PT ;  /* 0x000000191900720b */ /* 0x080fe40003f28000 */
[----:B------:R-:W-:-:S04]  /*0530*/  FSETP.GEU.AND P2, PT, R21, R25, PT ;  /* 0x000000191500720b */ /* 0x000fc80003f4e000 */
[----:B------:R-:W-:-:S07]  /*0540*/  P2R R18, PR, RZ, 0x4 ;  /* 0x00000004ff127803 */ /* 0x000fce0000000000 */
[----:B------:R-:W-:Y:S02]  /*0550*/  @!P1 SEL R25, R25, R21, !P2 ;  /* 0x0000001519199207 */ /* 0x000fe40005000000 */
[-C--:B------:R-:W-:Y:S02]  /*0560*/  FSETP.NAN.AND P1, PT, R24, R24.reuse, PT ;  /* 0x000000181800720b */ /* 0x080fe40003f28000 */
[----:B------:R-:W-:-:S04]  /*0570*/  FSETP.GEU.AND P2, PT, R20, R24, PT ;  /* 0x000000181400720b */ /* 0x000fc80003f4e000 */
[----:B------:R-:W-:-:S07]  /*0580*/  P2R R15, PR, RZ, 0x4 ;  /* 0x00000004ff0f7803 */ /* 0x000fce0000000000 */
[----:B------:R-:W-:Y:S02]  /*0590*/  @!P1 SEL R24, R24, R20, !P2 ;  /* 0x0000001418189207 */ /* 0x000fe40005000000 */
[----:B------:R-:W-:-:S06]  /*05a0*/  CS2R R20, SRZ ;  /* 0x0000000000147805 */ /* 0x000fcc000001ff00 */
[----:B------:R-:W2:Y:S01]  /*05b0*/  @P0 LDG.E.EL.128 R20, desc[UR6][R8.64] ;  /* 0x0000000608140981 */ /* 0x000ea2000c2e1d00 */
[----:B------:R-:W-:-:S04]  /*05c0*/  IMAD R31, R11, 0x4ec0, R10 ;  /* 0x00004ec00b1f7824 */ /* 0x000fc800078e020a */
[----:B------:R-:W-:Y:S01]  /*05d0*/  IMAD.WIDE R30, R31, 0x4, R32 ;  /* 0x000000041f1e7825 */ /* 0x000fe200078e0220 */
[-C--:B--2---:R-:W-:Y:S02]  /*05e0*/  FSETP.NAN.AND P1, PT, R20, R20.reuse, PT ;  /* 0x000000141400720b */ /* 0x084fe40003f28000 */
[----:B------:R-:W-:-:S04]  /*05f0*/  FSETP.GEU.AND P2, PT, R24, R20, PT ;  /* 0x000000141800720b */ /* 0x000fc80003f4e000 */
[----:B------:R-:W-:-:S07]  /*0600*/  P2R R9, PR, RZ, 0x4 ;  /* 0x00000004ff097803 */ /* 0x000fce0000000000 */
[----:B------:R-:W-:Y:S02]  /*0610*/  @!P1 SEL R20, R20, R24, !P2 ;  /* 0x0000001814149207 */ /* 0x000fe40005000000 */
[-C--:B------:R-:W-:Y:S02]  /*0620*/  FSETP.NAN.AND P1, PT, R21, R21.reuse, PT ;  /* 0x000000151500720b */ /* 0x080fe40003f28000 */
[----:B------:R-:W-:-:S04]  /*0630*/  FSETP.GEU.AND P2, PT, R25, R21, PT ;  /* 0x000000151900720b */ /* 0x000fc80003f4e000 */
        /* <DEDUP_REMOVED lines=12> */
[----:B------:R-:W2:Y:S02]  /*0700*/  @P0 LDG.E.EL.128 R24, desc[UR6][R30.64] ;  /* 0x000000061e180981 */ /* 0x000ea4000c2e1d00 */
[-C--:B--2---:R-:W-:Y:S02]  /*0710*/  FSETP.NAN.AND P1, PT, R27, R27.reuse, PT ;  /* 0x0000001b1b00720b */ /* 0x084fe40003f28000 */
[----:B------:R-:W-:-:S04]  /*0720*/  FSETP.GEU.AND P2, PT, R23, R27, PT ;  /* 0x0000001b1700720b */ /* 0x000fc80003f4e000 */
[----:B------:R-:W-:-:S07]  /*0730*/  P2R R10, PR, RZ, 0x4 ;  /* 0x00000004ff0a7803 */ /* 0x000fce0000000000 */
[----:B------:R-:W-:Y:S02]  /*0740*/  @!P1 SEL R27, R27, R23, !P2 ;  /* 0x000000171b1b9207 */ /* 0x000fe40005000000 */
[-C--:B------:R-:W-:Y:S02]  /*0750*/  FSETP.NAN.AND P1, PT, R26, R26.reuse, PT ;  /* 0x0000001a1a00720b */ /* 0x080fe40003f28000 */
[----:B------:R-:W-:-:S04]  /*0760*/  FSETP.GEU.AND P2, PT, R22, R26, PT ;  /* 0x0000001a1600720b */ /* 0x000fc80003f4e000 */
[----:B------:R-:W-:-:S07]  /*0770*/  P2R R34, PR, RZ, 0x4 ;  /* 0x00000004ff227803 */ /* 0x000fce0000000000 */
[----:B------:R-:W-:Y:S01]  /*0780*/  @!P1 SEL R26, R26, R22, !P2 ;  /* 0x000000161a1a9207 */ /* 0x000fe20005000000 */
[----:B------:R-:W-:Y:S01]  /*0790*/  IMAD.IADD R22, R3, 0x1, R68 ;  /* 0x0000000103167824 */ /* 0x000fe200078e0244 */
[-C--:B------:R-:W-:Y:S02]  /*07a0*/  FSETP.NAN.AND P1, PT, R25, R25.reuse, PT ;  /* 0x000000191900720b */ /* 0x080fe40003f28000 */
[----:B------:R-:W-:Y:S01]  /*07b0*/  FSETP.GEU.AND P2, PT, R21, R25, PT ;  /* 0x000000191500720b */ /* 0x000fe20003f4e000 */
[----:B------:R-:W-:Y:S01]  /*07c0*/  IMAD R31, R11, 0x4ec0, R22 ;  /* 0x00004ec00b1f7824 */ /* 0x000fe200078e0216 */
[----:B------:R-:W-:Y:S02]  /*07d0*/  CS2R R22, SRZ ;  /* 0x0000000000167805 */ /* 0x000fe4000001ff00 */
[----:B------:R-:W-:Y:S01]  /*07e0*/  P2R R35, PR, RZ, 0x4 ;  /* 0x00000004ff237803 */ /* 0x000fe20000000000 */
[----:B------:R-:W-:-:S06]  /*07f0*/  IMAD.WIDE R30, R31, 0x4, R32 ;  /* 0x000000041f1e7825 */ /* 0x000fcc00078e0220 */
        /* <DEDUP_REMOVED lines=19> */
[----:B------:R-:W-:Y:S01]  /*0930*/  @!P1 SEL R22, R22, R26, !P2 ;  /* 0x0000001a16169207 */ /* 0x000fe20005000000 */
[----:B------:R-:W-:Y:S01]  /*0940*/  IMAD.IADD R26, R3, 0x1, R64 ;  /* 0x00000001031a7824 */ /* 0x000fe200078e0240 */
[-C--:B------:R-:W-:Y:S02]  /*0950*/  FSETP.NAN.AND P1, PT, R23, R23.reuse, PT ;  /* 0x000000171700720b */ /* 0x080fe40003f28000 */
[----:B------:R-:W-:Y:S01]  /*0960*/  FSETP.GEU.AND P2, PT, R27, R23, PT ;  /* 0x000000171b00720b */ /* 0x000fe20003f4e000 */
[----:B------:R-:W-:-:S03]  /*0970*/  IMAD R31, R11, 0x4ec0, R26 ;  /* 0x00004ec00b1f7824 */ /* 0x000fc600078e021a */
[----:B------:R-:W-:Y:S01]  /*0980*/  P2R R41, PR, RZ, 0x4 ;  /* 0x00000004ff297803 */ /* 0x000fe20000000000 */
[----:B------:R-:W-:-:S06]  /*0990*/  IMAD.WIDE R30, R31, 0x4, R32 ;  /* 0x000000041f1e7825 */ /* 0x000fcc00078e0220 */
[----:B------:R-:W-:Y:S02]  /*09a0*/  @!P1 SEL R23, R23, R27, !P2 ;  /* 0x0000001b17179207 */ /* 0x000fe40005000000 */
[----:B------:R-:W-:-:S06]  /*09b0*/  CS2R R26, SRZ ;  /* 0x00000000001a7805 */ /* 0x000fcc000001ff00 */
[----:B------:R-:W2:Y:S01]  /*09c0*/  @P0 LDG.E.EL.128 R24, desc[UR6][R30.64] ;  /* 0x000000061e180981 */ /* 0x000ea2000c2e1d00 */
[----:B------:R-:W-:Y:S01]  /*09d0*/  VIADD R62, R38, 0x4fe0 ;  /* 0x00004fe0263e7836 */ /* 0x000fe20000000000 */
        /* <DEDUP_REMOVED lines=21> */
[----:B------:R1:W2:Y:S01]  /*0b30*/  @P0 LDG.E.EL.128 R20, desc[UR6][R30.64] ;  /* 0x000000061e140981 */ /* 0x0002a2000c2e1d00 */
[----:B------:R-:W-:Y:S01]  /*0b40*/  IMAD.IADD R50, R71, 0x1, R28 ;  /* 0x0000000147327824 */ /* 0x000fe200078e021c */
[----:B------:R-:W-:-:S03]  /*0b50*/  CS2R R28, SRZ ;  /* 0x00000000001c7805 */ /* 0x000fc6000001ff00 */
[----:B------:R-:W-:-:S04]  /*0b60*/  IMAD R51, R11, 0x4ec0, R50 ;  /* 0x00004ec00b337824 */ /* 0x000fc800078e0232 */
[----:B------:R-:W-:-:S04]  /*0b70*/  IMAD.WIDE R50, R51, 0x4, R32 ;  /* 0x0000000433327825 */ /* 0x000fc800078e0220 */
[----:B-1----:R-:W-:-:S04]  /*0b80*/  IMAD.IADD R30, R71, 0x1, R38 ;  /* 0x00000001471e7824 */ /* 0x002fc800078e0226 */
[----:B------:R-:W-:Y:S01]  /*0b90*/  IMAD R53, R11, 0x4ec0, R30 ;  /* 0x00004ec00b357824 */ /* 0x000fe200078e021e */
[----:B------:R-:W-:-:S03]  /*0ba0*/  CS2R R30, SRZ ;  /* 0x00000000001e7805 */ /* 0x000fc6000001ff00 */
[----:B------:R-:W-:-:S03]  /*0bb0*/  IMAD.WIDE R52, R53, 0x4, R32 ;  /* 0x0000000435347825 */ /* 0x000fc600078e0220 */
[----:B------:R-:W3:Y:S01]  /*0bc0*/  @P0 LDG.E.EL.128 R28, desc[UR6][R50.64] ;  /* 0x00000006321c0981 */ /* 0x000ee2000c2e1d00 */
        /* <DEDUP_REMOVED lines=19> */
[----:B---3--:R-:W-:Y:S01]  /*0d00*/  FSETP.NAN.AND P1, PT, R28, R28, PT ;  /* 0x0000001c1c00720b */ /* 0x008fe20003f28000 */
[----:B------:R-:W-:-:S04]  /*0d10*/  IMAD.IADD R54, R71, 0x1, R54 ;  /* 0x0000000147367824 */ /* 0x000fc800078e0236 */
[----:B------:R-:W-:-:S04]  /*0d20*/  IMAD R55, R11, 0x4ec0, R54 ;  /* 0x00004ec00b377824 */ /* 0x000fc800078e0236 */
[----:B------:R-:W-:Y:S01]  /*0d30*/  IMAD.WIDE R54, R55, 0x4, R32 ;  /* 0x0000000437367825 */ /* 0x000fe200078e0220 */
[----:B--2---:R-:W-:-:S04]  /*0d40*/  FSETP.GT.AND P2, PT, R28, R24, PT ;  /* 0x000000181c00720b */ /* 0x004fc80003f44000 */
[----:B------:R-:W-:-:S09]  /*0d50*/  P2R R50, PR, RZ, 0x4 ;  /* 0x00000004ff327803 */ /* 0x000fd20000000000 */
[----:B------:R-:W-:Y:S02]  /*0d60*/  @!P2 SEL R28, R28, R24, P1 ;  /* 0x000000181c1ca207 */ /* 0x000fe40000800000 */
[C---:B------:R-:W-:Y:S02]  /*0d70*/  FSETP.GT.AND P2, PT, R29.reuse, R25, PT ;  /* 0x000000191d00720b */ /* 0x040fe40003f44000 */
[----:B------:R-:W-:Y:S02]  /*0d80*/  FSETP.NAN.AND P1, PT, R29, R29, PT ;  /* 0x0000001d1d00720b */ /* 0x000fe40003f28000 */
        /* <DEDUP_REMOVED lines=8> */
[----:B------:R-:W-:-:S09]  /*0e10*/  CS2R R24, SRZ ;  /* 0x0000000000187805 */ /* 0x000fd2000001ff00 */
[----:B------:R-:W-:Y:S02]  /*0e20*/  @!P2 SEL R31, R31, R27, P1 ;  /* 0x0000001b1f1fa207 */ /* 0x000fe40000800000 */
[----:B------:R-:W-:-:S06]  /*0e30*/  CS2R R26, SRZ ;  /* 0x00000000001a7805 */ /* 0x000fcc000001ff00 */
[----:B------:R1:W2:Y:S01]  /*0e40*/  @P0 LDG.E.EL.128 R24, desc[UR6][R54.64] ;  /* 0x0000000636180981 */ /* 0x0002a2000c2e1d00 */
[----:B------:R-:W-:Y:S01]  /*0e50*/  P2R R53, PR, RZ, 0x4 ;  /* 0x00000004ff357803 */ /* 0x000fe20000000000 */
[----:B------:R-:W-:-:S04]  /*0e60*/  IMAD.IADD R58, R71, 0x1, R58 ;  /* 0x00000001473a7824 */ /* 0x000fc800078e023a */
[----:B-1----:R-:W-:-:S04]  /*0e70*/  IMAD R55, R11, 0x4ec0, R58 ;  /* 0x00004ec00b377824 */ /* 0x002fc800078e023a */
[----:B------:R-:W-:Y:S01]  /*0e80*/  IMAD.WIDE R54, R55, 0x4, R32 ;  /* 0x0000000437367825 */ /* 0x000fe200078e0220 */
[-C--:B--2---:R-:W-:Y:S02]  /*0e90*/  FSETP.NAN.AND P1, PT, R27, R27.reuse, PT ;  /* 0x0000001b1b00720b */ /* 0x084fe40003f28000 */
[----:B------:R-:W-:-:S11]  /*0ea0*/  FSETP.GEU.AND P2, PT, R31, R27, PT ;  /* 0x0000001b1f00720b */ /* 0x000fd60003f4e000 */
[----:B------:R-:W-:Y:S02]  /*0eb0*/  @!P1 SEL R27, R27, R31, !P2 ;  /* 0x0000001f1b1b9207 */ /* 0x000fe40005000000 */
[-C--:B------:R-:W-:Y:S02]  /*0ec0*/  FSETP.NAN.AND P1, PT, R26, R26.reuse, PT ;  /* 0x0000001a1a00720b */ /* 0x080fe40003f28000 */
[----:B------:R-:W-:Y:S02]  /*0ed0*/  P2R R56, PR, RZ, 0x4 ;  /* 0x00000004ff387803 */ /* 0x000fe40000000000 */
[----:B------:R-:W-:-:S09]  /*0ee0*/  FSETP.GEU.AND P2, PT, R30, R26, PT ;  /* 0x0000001a1e00720b */ /* 0x000fd20003f4e000 */
[----:B------:R-:W-:Y:S02]  /*0ef0*/  @!P1 SEL R26, R26, R30, !P2 ;  /* 0x0000001e1a1a9207 */ /* 0x000fe40005000000 */
[-C--:B------:R-:W-:Y:S02]  /*0f00*/  FSETP.NAN.AND P1, PT, R25, R25.reuse, PT ;  /* 0x000000191900720b */ /* 0x080fe40003f28000 */
[----:B------:R-:W-:Y:S02]  /*0f10*/  P2R R57, PR, RZ, 0x4 ;  /* 0x00000004ff397803 */ /* 0x000fe40000000000 */
[----:B------:R-:W-:-:S09]  /*0f20*/  FSETP.GEU.AND P2, PT, R29, R25, PT ;  /* 0x000000191d00720b */ /* 0x000fd20003f4e000 */
[----:B------:R-:W-:Y:S02]  /*0f30*/  @!P1 SEL R25, R25, R29, !P2 ;  /* 0x0000001d19199207 */ /* 0x000fe40005000000 */
[-C--:B------:R-:W-:Y:S02]  /*0f40*/  FSETP.NAN.AND P1, PT, R24, R24.reuse, PT ;  /* 0x000000181800720b */ /* 0x080fe40003f28000 */
[----:B------:R-:W-:Y:S02]  /*0f50*/  P2R R59, PR, RZ, 0x4 ;  /* 0x00000004ff3b7803 */ /* 0x000fe40000000000 */
[----:B------:R-:W-:Y:S02]  /*0f60*/  FSETP.GEU.AND P2, PT, R28, R24, PT ;  /* 0x000000181c00720b */ /* 0x000fe40003f4e000 */
[----:B------:R-:W-:-:S07]  /*0f70*/  CS2R R30, SRZ ;  /* 0x00000000001e7805 */ /* 0x000fce000001ff00 */
[----:B------:R-:W-:Y:S02]  /*0f80*/  @!P1 SEL R24, R24, R28, !P2 ;  /* 0x0000001c18189207 */ /* 0x000fe40005000000 */
        /* <DEDUP_REMOVED lines=89> */
[----:B------:R-:W2:Y:S01]  /*1520*/  @P0 LDG.E.EL.128 R28, desc[UR6][R54.64] ;  /* 0x00000006361c0981 */ /* 0x000ea2000c2e1d00 */
[----:B------:R-:W-:Y:S01]  /*1530*/  P2R R77, PR, RZ, 0x4 ;  /* 0x00000004ff4d7803 */ /* 0x000fe20000000000 */
[----:B------:R-:W-:Y:S01]  /*1540*/  VIADD R38, R38, 0x5100 ;  /* 0x0000510026267836 */ /* 0x000fe20000000000 */
[-C--:B--2---:R-:W-:Y:S02]  /*1550*/  FSETP.NAN.AND P1, PT, R28, R28.reuse, PT ;  /* 0x0000001c1c00720b */ /* 0x084fe40003f28000 */
[----:B------:R-:W-:Y:S02]  /*1560*/  FSETP.NAN.AND P3, PT, R29, R29, PT ;  /* 0x0000001d1d00720b */ /* 0x000fe40003f68000 */
[----:B------:R-:W-:-:S09]  /*1570*/  FSETP.GEU.AND P2, PT, R24, R28, PT ;  /* 0x0000001c1800720b */ /* 0x000fd20003f4e000 */
[----:B------:R-:W-:Y:S02]  /*1580*/  @!P1 SEL R28, R28, R24, !P2 ;  /* 0x000000181c1c9207 */ /* 0x000fe40005000000 */
[----:B------:R-:W-:-:S04]  /*1590*/  FSETP.GEU.AND P1, PT, R25, R29, PT ;  /* 0x0000001d1900720b */ /* 0x000fc80003f2e000 */
[----:B------:R-:W-:Y:S02]  /*15a0*/  @!P3 SEL R29, R29, R25, !P1 ;  /* 0x000000191d1db207 */ /* 0x000fe40004800000 */
[-C--:B------:R-:W-:Y:S02]  /*15b0*/  FSETP.NAN.AND P3, PT, R30, R30.reuse, PT ;  /* 0x0000001e1e00720b */ /* 0x080fe40003f68000 */
[----:B------:R-:W-:Y:S02]  /*15c0*/  FSETP.GEU.AND P4, PT, R26, R30, PT ;  /* 0x0000001e1a00720b */ /* 0x000fe40003f8e000 */
[----:B------:R-:W-:-:S09]  /*15d0*/  P2R R78, PR, RZ, 0x2 ;  /* 0x00000002ff4e7803 */ /* 0x000fd20000000000 */
[----:B------:R-:W-:Y:S02]  /*15e0*/  @!P3 SEL R30, R30, R26, !P4 ;  /* 0x0000001a1e1eb207 */ /* 0x000fe40006000000 */
[-C--:B------:R-:W-:Y:S01]  /*15f0*/  FSETP.NAN.AND P3, PT, R31, R31.reuse, PT ;  /* 0x0000001f1f00720b */ /* 0x080fe20003f68000 */
[----:B------:R-:W-:Y:S01]  /*1600*/  IMAD.IADD R26, R3, 0x1, R38 ;  /* 0x00000001031a7824 */ /* 0x000fe200078e0226 */
[----:B------:R-:W-:-:S03]  /*1610*/  FSETP.GEU.AND P1, PT, R27, R31, PT ;  /* 0x0000001f1b00720b */ /* 0x000fc60003f2e000 */
[----:B------:R-:W-:Y:S01]  /*1620*/  IMAD R55, R11, 0x4ec0, R26 ;  /* 0x00004ec00b377824 */ /* 0x000fe200078e021a */
[----:B------:R-:W-:-:S03]  /*1630*/  CS2R R24, SRZ ;  /* 0x0000000000187805 */ /* 0x000fc6000001ff00 */
[----:B------:R-:W-:-:S04]  /*1640*/  IMAD.WIDE R54, R55, 0x4, R32 ;  /* 0x0000000437367825 */ /* 0x000fc800078e0220 */
[----:B------:R-:W-:Y:S02]  /*1650*/  @!P3 SEL R31, R31, R27, !P1 ;  /* 0x0000001b1f1fb207 */ /* 0x000fe40004800000 */
[----:B------:R-:W-:-:S06]  /*1660*/  CS2R R26, SRZ ;  /* 0x00000000001a7805 */ /* 0x000fcc000001ff00 */
[----:B------:R-:W2:Y:S01]  /*1670*/  @P0 LDG.E.EL.128 R24, desc[UR6][R54.64] ;  /* 0x0000000636180981 */ /* 0x000ea2000c2e1d00 */
[----:B------:R-:W-:Y:S01]  /*1680*/  P2R R80, PR, RZ, 0x2 ;  /* 0x00000002ff507803 */ /* 0x000fe20000000000 */
[----:B------:R-:W-:-:S04]  /*1690*/  IMAD.IADD R38, R71, 0x1, R38 ;  /* 0x0000000147267824 */ /* 0x000fc800078e0226 */
[----:B------:R-:W-:-:S04]  /*16a0*/  IMAD R11, R11, 0x4ec0, R38 ;  /* 0x00004ec00b0b7824 */ /* 0x000fc800078e0226 */
        /* <DEDUP_REMOVED lines=14> */
[----:B------:R-:W-:-:S04]  /*1790*/  FSETP.GEU.AND P1, PT, R23, R27, PT ;  /* 0x0000001b1700720b */ /* 0x000fc80003f2e000 */
[----:B------:R-:W-:-:S05]  /*17a0*/  P2R R21, PR, RZ, 0x2 ;  /* 0x00000002ff157803 */ /* 0x000fca0000000000 */
[----:B------:R-:W-:Y:S02]  /*17b0*/  @!P3 SEL R27, R27, R23, !P1 ;  /* 0x000000171b1bb207 */ /* 0x000fe40004800000 */
[----:B------:R-:W-:-:S04]  /*17c0*/  ISETP.NE.AND P1, PT, R63, RZ, PT ;  /* 0x000000ff3f00720c */ /* 0x000fc80003f25270 */
[----:B------:R-:W-:Y:S02]  /*17d0*/  P2R R22, PR, RZ, 0x2 ;  /* 0x00000002ff167803 */ /* 0x000fe40000000000 */
        /* <DEDUP_REMOVED lines=28> */
[----:B------:R-:W-:Y:S02]  /*19a0*/  ISETP.NE.AND P1, PT, R14, RZ, PT ;  /* 0x000000ff0e00720c */ /* 0x000fe40003f25270 */
[----:B------:R-:W-:Y:S02]  /*19b0*/  CS2R R14, SRZ ;  /* 0x00000000000e7805 */ /* 0x000fe4000001ff00 */
[----:B------:R-:W-:Y:S02]  /*19c0*/  P2R R84, PR, RZ, 0x2 ;  /* 0x00000002ff547803 */ /* 0x000fe40000000000 */
[----:B------:R-:W-:Y:S02]  /*19d0*/  ISETP.NE.AND P1, PT, R13, RZ, PT ;  /* 0x000000ff0d00720c */ /* 0x000fe40003f25270 */
[----:B------:R-:W-:-:S06]  /*19e0*/  CS2R R12, SRZ ;  /* 0x00000000000c7805 */ /* 0x000fcc000001ff00 */
[----:B------:R-:W2:Y:S01]  /*19f0*/  @P0 LDG.E.EL.128 R12, desc[UR6][R32.64] ;  /* 0x00000006200c0981 */ /* 0x000ea2000c2e1d00 */
[----:B------:R-:W-:Y:S02]  /*1a00*/  P2R R79, PR, RZ, 0x10 ;  /* 0x00000010ff4f7803 */ /* 0x000fe40000000000 */
[----:B------:R-:W-:Y:S02]  /*1a10*/  P2R R83, PR, RZ, 0x2 ;  /* 0x00000002ff537803 */ /* 0x000fe40000000000 */
[----:B------:R-:W-:Y:S02]  /*1a20*/  P2R R19, PR, RZ, 0x1 ;  /* 0x00000001ff137803 */ /* 0x000fe40000000000 */
[----:B------:R-:W-:Y:S02]  /*1a30*/  ISETP.NE.AND P0, PT, R58, RZ, PT ;  /* 0x000000ff3a00720c */ /* 0x000fe40003f05270 */
[----:B------:R-:W-:Y:S02]  /*1a40*/  P2R R62, PR, RZ, 0x4 ;  /* 0x00000004ff3e7803 */ /* 0x000fe40000000000 */
[----:B------:R-:W-:-:S02]  /*1a50*/  ISETP.NE.AND P2, PT, R65, RZ, PT ;  /* 0x000000ff4100720c */ /* 0x000fc40003f45270 */
[-C--:B--2---:R-:W-:Y:S02]  /*1a60*/  FSETP.NAN.AND P4, PT, R14, R14.reuse, PT ;  /* 0x0000000e0e00720b */ /* 0x084fe40003f88000 */
[----:B------:R-:W-:Y:S02]  /*1a70*/  FSETP.NAN.AND P5, PT, R13, R13, PT ;  /* 0x0000000d0d00720b */ /* 0x000fe40003fa8000 */
[----:B------:R-:W-:Y:S02]  /*1a80*/  FSETP.GEU.AND P3, PT, R30, R14, PT ;  /* 0x0000000e1e00720b */ /* 0x000fe40003f6e000 */
[----:B------:R-:W-:Y:S02]  /*1a90*/  FSETP.NAN.AND P6, PT, R12, R12, PT ;  /* 0x0000000c0c00720b */ /* 0x000fe40003fc8000 */
[----:B------:R-:W-:-:S05]  /*1aa0*/  FSETP.NAN.AND P1, PT, R15, R15, PT ;  /* 0x0000000f0f00720b */ /* 0x000fca0003f28000 */
[----:B------:R-:W-:Y:S02]  /*1ab0*/  @!P4 SEL R14, R14, R30, !P3 ;  /* 0x0000001e0e0ec207 */ /* 0x000fe40005800000 */
[----:B------:R-:W-:-:S04]  /*1ac0*/  FSETP.GEU.AND P4, PT, R29, R13, PT ;  /* 0x0000000d1d00720b */ /* 0x000fc80003f8e000 */
[----:B------:R-:W-:Y:S02]  /*1ad0*/  @!P5 SEL R13, R13, R29, !P4 ;  /* 0x0000001d0d0dd207 */ /* 0x000fe40006000000 */
[----:B------:R-:W-:-:S04]  /*1ae0*/  FSETP.GEU.AND P5, PT, R28, R12, PT ;  /* 0x0000000c1c00720b */ /* 0x000fc80003fae000 */
[----:B------:R-:W-:Y:S02]  /*1af0*/  @!P6 SEL R12, R12, R28, !P5 ;  /* 0x0000001c0c0ce207 */ /* 0x000fe40006800000 */
[----:B------:R-:W-:-:S04]  /*1b00*/  FSETP.GEU.AND P6, PT, R31, R15, PT ;  /* 0x0000000f1f00720b */ /* 0x000fc80003fce000 */
[----:B------:R-:W-:Y:S02]  /*1b10*/  @!P1 SEL R15, R15, R31, !P6 ;  /* 0x0000001f0f0f9207 */ /* 0x000fe40007000000 */
[----:B------:R-:W-:Y:S02]  /*1b20*/  ISETP.NE.AND P1, PT, R83, RZ, PT ;  /* 0x000000ff5300720c */ /* 0x000fe40003f25270 */
[----:B------:R-:W-:Y:S02]  /*1b30*/  P2R R30, PR, RZ, 0x8 ;  /* 0x00000008ff1e7803 */ /* 0x000fe40000000000 */
[----:B------:R-:W-:Y:S02]  /*1b40*/  ISETP.NE.AND P3, PT, R2, RZ, PT ;  /* 0x000000ff0200720c */ /* 0x000fe40003f65270 */
[----:B------:R-:W-:Y:S02]  /*1b50*/  SEL R2, RZ, 0x1, !P1 ;  /* 0x00000001ff027807 */ /* 0x000fe40004800000 */
[----:B------:R-:W-:-:S02]  /*1b60*/  ISETP.NE.AND P1, PT, R84, RZ, PT ;  /* 0x000000ff5400720c */ /* 0x000fc40003f25270 */
[----:B------:R-:W-:Y:S02]  /*1b70*/  P2R R28, PR, RZ, 0x20 ;  /* 0x00000020ff1c7803 */ /* 0x000fe40000000000 */
[----:B------:R-:W-:Y:S02]  /*1b80*/  ISETP.NE.AND P5, PT, R8, RZ, PT ;  /* 0x000000ff0800720c */ /* 0x000fe40003fa5270 */
[----:B------:R-:W-:Y:S02]  /*1b90*/  SEL R8, RZ, 0x1, !P1 ;  /* 0x00000001ff087807 */ /* 0x000fe40004800000 */
[----:B------:R-:W-:-:S04]  /*1ba0*/  ISETP.NE.AND P1, PT, R82, RZ, PT ;  /* 0x000000ff5200720c */ /* 0x000fc80003f25270 */
        /* <DEDUP_REMOVED lines=11> */
[----:B------:R-:W-:Y:S02]  /*1c60*/  ISETP.NE.AND P1, PT, R81, RZ, PT ;  /* 0x000000ff5100720c */ /* 0x000fe40003f25270 */
[----:B------:R-:W-:Y:S02]  /*1c70*/  P2R R17, PR, RZ, 0x10 ;  /* 0x00000010ff117803 */ /* 0x000fe40000000000 */
[----:B------:R-:W-:Y:S02]  /*1c80*/  ISETP.NE.AND P4, PT, R4, RZ, PT ;  /* 0x000000ff0400720c */ /* 0x000fe40003f85270 */
[----:B------:R-:W-:Y:S02]  /*1c90*/  SEL R4, R2, 0x2, P1 ;  /* 0x0000000202047807 */ /* 0x000fe40000800000 */
[----:B------:R-:W-:-:S02]  /*1ca0*/  ISETP.NE.AND P1, PT, R63, RZ, PT ;  /* 0x000000ff3f00720c */ /* 0x000fc40003f25270 */
[----:B------:R-:W-:Y:S02]  /*1cb0*/  P2R R29, PR, RZ, 0x40 ;  /* 0x00000040ff1d7803 */ /* 0x000fe40000000000 */
[----:B------:R-:W-:Y:S02]  /*1cc0*/  ISETP.NE.AND P6, PT, R9, RZ, PT ;  /* 0x000000ff0900720c */ /* 0x000fe40003fc5270 */
[----:B------:R-:W-:Y:S02]  /*1cd0*/  SEL R9, R8, 0x2, P1 ;  /* 0x0000000208097807 */ /* 0x000fe40000800000 */
[----:B------:R-:W-:-:S04]  /*1ce0*/  ISETP.NE.AND P1, PT, R18, RZ, PT ;  /* 0x000000ff1200720c */ /* 0x000fc80003f25270 */
[----:B------:R-:W-:Y:S02]  /*1cf0*/  SEL R11, R11, 0x2, P1 ;  /* 0x000000020b0b7807 */ /* 0x000fe40000800000 */
[----:B------:R-:W-:-:S04]  /*1d00*/  ISETP.NE.AND P1, PT, R60, RZ, PT ;  /* 0x000000ff3c00720c */ /* 0x000fc80003f25270 */
[----:B------:R-:W-:Y:S02]  /*1d10*/  SEL R8, R16, 0x2, P1 ;  /* 0x0000000210087807 */ /* 0x000fe40000800000 */
[----:B------:R-:W-:-:S04]  /*1d20*/  ISETP.NE.AND P1, PT, R56, RZ, PT ;  /* 0x000000ff3800720c */ /* 0x000fc80003f25270 */
[----:B------:R-:W-:Y:S02]  /*1d30*/  SEL R2, R31, 0x2, P1 ;  /* 0x000000021f027807 */ /* 0x000fe40000800000 */
[----:B------:R-:W-:Y:S02]  /*1d40*/  ISETP.NE.AND P1, PT, R57, RZ, PT ;  /* 0x000000ff3900720c */ /* 0x000fe40003f25270 */
[----:B------:R-:W-:Y:S02]  /*1d50*/  SEL R8, R8, 0x3, P6 ;  /* 0x0000000308087807 */ /* 0x000fe40003000000 */
[----:B------:R-:W-:Y:S02]  /*1d60*/  SEL R32, R32, 0x2, P1 ;  /* 0x0000000220207807 */ /* 0x000fe40000800000 */
[----:B------:R-:W-:Y:S02]  /*1d70*/  ISETP.NE.AND P1, PT, R59, RZ, PT ;  /* 0x000000ff3b00720c */ /* 0x000fe40003f25270 */
[----:B------:R-:W-:-:S02]  /*1d80*/  ISETP.NE.AND P6, PT, R77, RZ, PT ;  /* 0x000000ff4d00720c */ /* 0x000fc40003fc5270 */
[----:B------:R-:W-:Y:S02]  /*1d90*/  SEL R33, R33, 0x2, P1 ;  /* 0x0000000221217807 */ /* 0x000fe40000800000 */
        /* <DEDUP_REMOVED lines=8> */
[----:B------:R-:W-:Y:S02]  /*1e20*/  ISETP.NE.AND P3, PT, R34, RZ, PT ;  /* 0x000000ff2200720c */ /* 0x000fe40003f65270 */
[----:B------:R-:W-:Y:S02]  /*1e30*/  P2R R23, PR, RZ, 0x40 ;  /* 0x00000040ff177803 */ /* 0x000fe40000000000 */
[----:B------:R-:W-:-:S02]  /*1e40*/  ISETP.NE.AND P6, PT, R64, RZ, PT ;  /* 0x000000ff4000720c */ /* 0x000fc40003fc5270 */
[----:B------:R-:W-:Y:S02]  /*1e50*/  P2R R50, PR, RZ, 0x8 ;  /* 0x00000008ff327803 */ /* 0x000fe40000000000 */
[----:B------:R-:W-:Y:S02]  /*1e60*/  ISETP.NE.AND P3, PT, R10, RZ, PT ;  /* 0x000000ff0a00720c */ /* 0x000fe40003f65270 */
        /* <DEDUP_REMOVED lines=32> */
[----:B------:R-:W-:Y:S02]  /*2070*/  SEL R4, R38, 0x3, P0 ;  /* 0x0000000326047807 */ /* 0x000fe40000000000 */
[----:B------:R-:W-:Y:S02]  /*2080*/  ISETP.NE.AND P0, PT, R35, RZ, PT ;  /* 0x000000ff2300720c */ /* 0x000fe40003f05270 */
[----:B------:R-:W-:Y:S02]  /*2090*/  P2R R35, PR, RZ, 0x40 ;  /* 0x00000040ff237803 */ /* 0x000fe40000000000 */
[----:B------:R-:W-:-:S02]  /*20a0*/  P2R R38, PR, RZ, 0x8 ;  /* 0x00000008ff267803 */ /* 0x000fc40000000000 */
[----:B------:R-:W-:Y:S02]  /*20b0*/  ISETP.NE.AND P6, PT, R36, RZ, PT ;  /* 0x000000ff2400720c */ /* 0x000fe40003fc5270 */
[----:B------:R-:W-:Y:S02]  /*20c0*/  ISETP.NE.AND P3, PT, R61, RZ, PT ;  /* 0x000000ff3d00720c */ /* 0x000fe40003f65270 */
[----:B------:R-:W-:Y:S02]  /*20d0*/  SEL R8, R8, 0x4, P6 ;  /* 0x0000000408087807 */ /* 0x000fe40003000000 */
[----:B------:R-:W-:Y:S02]  /*20e0*/  SEL R2, R2, 0x3, P3 ;  /* 0x0000000302027807 */ /* 0x000fe40001800000 */
[----:B------:R-:W-:Y:S02]  /*20f0*/  ISETP.NE.AND P6, PT, R35, RZ, PT ;  /* 0x000000ff2300720c */ /* 0x000fe40003fc5270 */
[----:B------:R-:W-:-:S02]  /*2100*/  SEL R32, R32, 0x3, P2 ;  /* 0x0000000320207807 */ /* 0x000fc40001000000 */
[----:B------:R-:W-:Y:S02]  /*2110*/  SEL R2, R2, 0x4, P6 ;  /* 0x0000000402027807 */ /* 0x000fe40003000000 */
[----:B------:R-:W-:Y:S02]  /*2120*/  ISETP.NE.AND P6, PT, R37, RZ, PT ;  /* 0x000000ff2500720c */ /* 0x000fe40003fc5270 */
[----:B------:R-:W-:Y:S02]  /*2130*/  SEL R33, R33, 0x3, P1 ;  /* 0x0000000321217807 */ /* 0x000fe40000800000 */
        /* <DEDUP_REMOVED lines=9> */
[----:B------:R-:W-:Y:S02]  /*21d0*/  SEL R16, R16, 0x4, P3 ;  /* 0x0000000410107807 */ /* 0x000fe40001800000 */
[----:B------:R-:W-:Y:S02]  /*21e0*/  SEL R11, R11, 0x4, P0 ;  /* 0x000000040b0b7807 */ /* 0x000fe40000000000 */
[----:B------:R-:W-:Y:S02]  /*21f0*/  ISETP.NE.AND P6, PT, R42, RZ, PT ;  /* 0x000000ff2a00720c */ /* 0x000fe40003fc5270 */
[----:B------:R-:W-:Y:S02]  /*2200*/  SEL R9, R9, 0x3, P4 ;  /* 0x0000000309097807 */ /* 0x000fe40002000000 */
[----:B------:R-:W-:-:S02]  /*2210*/  ISETP.NE.AND P3, PT, R50, RZ, PT ;  /* 0x000000ff3200720c */ /* 0x000fc40003f65270 */
[----:B------:R-:W-:Y:S02]  /*2220*/  SEL R11, R11, 0x5, P6 ;  /* 0x000000050b0b7807 */ /* 0x000fe40003000000 */
[----:B------:R-:W-:Y:S02]  /*2230*/  SEL R9, R9, 0x4, P3 ;  /* 0x0000000409097807 */ /* 0x000fe40001800000 */
[----:B------:R-:W-:-:S04]  /*2240*/  ISETP.NE.AND P6, PT, R43, RZ, PT ;  /* 0x000000ff2b00720c */ /* 0x000fc80003fc5270 */
        /* <DEDUP_REMOVED lines=18> */
[----:B------:R-:W1:Y:S02]  /*2370*/  S2R R31, SR_TID.X ;  /* 0x00000000001f7919 */ /* 0x000e640000002100 */
[----:B------:R-:W-:Y:S02]  /*2380*/  SEL R8, R8, 0x6, P6 ;  /* 0x0000000608087807 */ /* 0x000fe40003000000 */
[----:B------:R-:W-:-:S04]  /*2390*/  ISETP.NE.AND P6, PT, R10, RZ, PT ;  /* 0x000000ff0a00720c */ /* 0x000fc80003fc5270 */
[----:B------:R-:W-:Y:S02]  /*23a0*/  SEL R10, R2, 0x6, P6 ;  /* 0x00000006020a7807 */ /* 0x000fe40003000000 */
[----:B------:R-:W-:-:S04]  /*23b0*/  ISETP.NE.AND P6, PT, R23, RZ, PT ;  /* 0x000000ff1700720c */ /* 0x000fc80003fc5270 */
[----:B------:R-:W-:Y:S02]  /*23c0*/  SEL R32, R32, 0x6, P6 ;  /* 0x0000000620207807 */ /* 0x000fe40003000000 */
[----:B------:R-:W-:Y:S01]  /*23d0*/  ISETP.NE.AND P6, PT, R22, RZ, PT ;  /* 0x000000ff1600720c */ /* 0x000fe20003fc5270 */
[----:B------:R-:W2:Y:S03]  /*23e0*/  S2UR UR5, SR_CgaCtaId ;  /* 0x00000000000579c3 */ /* 0x000ea60000008800 */
[----:B------:R-:W-:Y:S02]  /*23f0*/  SEL R33, R33, 0x6, P6 ;  /* 0x0000000621217807 */ /* 0x000fe40003000000 */
[----:B------:R-:W-:Y:S02]  /*2400*/  ISETP.NE.AND P6, PT, R18, RZ, PT ;  /* 0x000000ff1200720c */ /* 0x000fe40003fc5270 */
[----:B------:R-:W-:-:S02]  /*2410*/  ISETP.NE.AND P2, PT, R49, RZ, PT ;  /* 0x000000ff3100720c */ /* 0x000fc40003f45270 */
[----:B------:R-:W-:Y:S02]  /*2420*/  SEL R4, R4, 0x6, P6 ;  /* 0x0000000604047807 */ /* 0x000fe40003000000 */
[----:B------:R-:W-:Y:S02]  /*2430*/  ISETP.NE.AND P6, PT, R29, RZ, PT ;  /* 0x000000ff1d00720c */ /* 0x000fe40003fc5270 */
[----:B------:R-:W-:Y:S02]  /*2440*/  ISETP.NE.AND P5, PT, R46, RZ, PT ;  /* 0x000000ff2e00720c */ /* 0x000fe40003fa5270 */
[----:B------:R-:W-:Y:S02]  /*2450*/  SEL R29, R16, 0x7, P2 ;  /* 0x00000007101d7807 */ /* 0x000fe40001000000 */
[----:B------:R-:W-:Y:S02]  /*2460*/  ISETP.NE.AND P2, PT, R62, RZ, PT ;  /* 0x000000ff3e00720c */ /* 0x000fe40003f45270 */
[----:B------:R-:W-:-:S02]  /*2470*/  ISETP.NE.AND P4, PT, R47, RZ, PT ;  /* 0x000000ff2f00720c */ /* 0x000fc40003f85270 */
[----:B------:R-:W-:Y:S02]  /*2480*/  SEL R2, R8, 0x7, P5 ;  /* 0x0000000708027807 */ /* 0x000fe40002800000 */
[----:B------:R-:W-:Y:S02]  /*2490*/  ISETP.NE.AND P1, PT, R48, RZ, PT ;  /* 0x000000ff3000720c */ /* 0x000fe40003f25270 */
[----:B------:R-:W-:Y:S02]  /*24a0*/  SEL R8, R4, 0x7, P2 ;  /* 0x0000000704087807 */ /* 0x000fe40001000000 */
[----:B------:R-:W-:Y:S02]  /*24b0*/  SEL R11, R11, 0x7, P4 ;  /* 0x000000070b0b7807 */ /* 0x000fe40002000000 */
[----:B------:R-:W-:Y:S02]  /*24c0*/  ISETP.NE.AND P2, PT, R55, RZ, PT ;  /* 0x000000ff3700720c */ /* 0x000fe40003f45270 */
[----:B------:R-:W-:Y:S01]  /*24d0*/  ISETP.NE.AND P5, PT, R28, RZ, PT ;  /* 0x000000ff1c00720c */ /* 0x000fe20003fa5270 */
[----:B-1----:R-:W-:Y:S01]  /*24e0*/  IMAD.SHL.U32 R4, R31, 0x8, RZ ;  /* 0x000000081f047824 */ /* 0x002fe200078e00ff */
[----:B------:R-:W-:-:S02]  /*24f0*/  SEL R28, R9, 0x7, P1 ;  /* 0x00000007091c7807 */ /* 0x000fc40000800000 */
[----:B------:R-:W-:Y:S02]  /*2500*/  SEL R9, R11, 0x8, P2 ;  /* 0x000000080b097807 */ /* 0x000fe40001000000 */
[----:B------:R-:W-:Y:S02]  /*2510*/  SHF.R.U32.HI R11, RZ, 0x2, R31 ;  /* 0x00000002ff0b7819 */ /* 0x000fe4000001161f */
[----:B------:R-:W-:Y:S02]  /*2520*/  LOP3.LUT R4, R4, 0x3f8, RZ, 0xc0, !PT ;  /* 0x000003f804047812 */ /* 0x000fe400078ec0ff */
[----:B------:R-:W-:Y:S01]  /*2530*/  SGXT.U32 R11, R11, 0x5 ;  /* 0x000000050b0b781a */ /* 0x000fe20000000000 */
[----:B------:R-:W-:Y:S02]  /*2540*/  UMOV UR4, 0x400 ;  /* 0x0000040000047882 */ /* 0x000fe40000000000 */
[----:B--2---:R-:W-:Y:S02]  /*2550*/  UPRMT UR4, UR5, 0x654, UR4 ;  /* 0x0000065405047896 */ /* 0x004fe40008000004 */
[----:B------:R-:W-:-:S05]  /*2560*/  IMAD.IADD R4, R11, 0x1, R4 ;  /* 0x000000010b047824 */ /* 0x000fca00078e0204 */
[----:B------:R-:W-:Y:S02]  /*2570*/  LEA R23, R4, UR4, 0x2 ;  /* 0x0000000404177c11 */ /* 0x000fe4000f8e10ff */
[----:B------:R-:W-:-:S03]  /*2580*/  LOP3.LUT R7, R7, 0x1f, R0, 0xf8, !PT ;  /* 0x0000001f07077812 */ /* 0x000fc600078ef800 */
[----:B------:R1:W-:Y:S04]  /*2590*/  STS [R23], R24 ;  /* 0x0000001817007388 */ /* 0x0003e80000000800 */
[----:B------:R-:W-:Y:S04]  /*25a0*/  STS [R23+0x4], R25 ;  /* 0x0000041917007388 */ /* 0x000fe80000000800 */
[----:B------:R-:W-:Y:S04]  /*25b0*/  STS [R23+0x8], R26 ;  /* 0x0000081a17007388 */ /* 0x000fe80000000800 */
[----:B------:R-:W-:Y:S04]  /*25c0*/  STS [R23+0xc], R27 ;  /* 0x00000c1b17007388 */ /* 0x000fe80000000800 */
[----:B------:R-:W-:Y:S04]  /*25d0*/  STS [R23+0x18], R14 ;  /* 0x0000180e17007388 */ /* 0x000fe80000000800 */
[----:B------:R2:W-:Y:S04]  /*25e0*/  STS [R23+0x14], R13 ;  /* 0x0000140d17007388 */ /* 0x0005e80000000800 */
[----:B------:R3:W-:Y:S04]  /*25f0*/  STS [R23+0x10], R12 ;  /* 0x0000100c17007388 */ /* 0x0007e80000000800 */
[----:B------:R4:W-:Y:S01]  /*2600*/  STS [R23+0x1c], R15 ;  /* 0x00001c0f17007388 */ /* 0x0009e20000000800 */
[----:B------:R-:W-:-:S02]  /*2610*/  SHF.R.U32.HI R0, RZ, 0x5, R0 ;  /* 0x00000005ff007819 */ /* 0x000fc40000011600 */
[----:B------:R-:W-:Y:S02]  /*2620*/  LOP3.LUT R31, R31, 0x7f, RZ, 0xc0, !PT ;  /* 0x0000007f1f1f7812 */ /* 0x000fe400078ec0ff */
[----:B------:R-:W-:-:S04]  /*2630*/  SGXT.U32 R0, R0, 0x2 ;  /* 0x000000020000781a */ /* 0x000fc80000000000 */
[----:B------:R-:W-:Y:S01]  /*2640*/  LOP3.LUT R18, R5, R0, RZ, 0xfc, !PT ;  /* 0x0000000005127212 */ /* 0x000fe200078efcff */
[----:B------:R-:W-:Y:S01]  /*2650*/  IMAD.IADD R4, R0, 0x1, R31 ;  /* 0x0000000100047824 */ /* 0x000fe200078e021f */
[----:B------:R-:W-:Y:S02]  /*2660*/  ISETP.NE.AND P1, PT, R78, RZ, PT ;  /* 0x000000ff4e00720c */ /* 0x000fe40003f25270 */
[----:B------:R-:W-:Y:S02]  /*2670*/  ISETP.NE.AND P0, PT, R80, RZ, PT ;  /* 0x000000ff5000720c */ /* 0x000fe40003f05270 */
[----:B-1----:R-:W-:Y:S01]  /*2680*/  LEA R24, R4, UR4, 0x2 ;  /* 0x0000000404187c11 */ /* 0x002fe2000f8e10ff */
[----:B------:R-:W-:Y:S01]  /*2690*/  IMAD.HI R4, R18, 0x71625345, RZ ;  /* 0x7162534512047827 */ /* 0x000fe200078e02ff */
[----:B------:R-:W-:Y:S02]  /*26a0*/  ISETP.NE.AND P4, PT, R17, RZ, PT ;  /* 0x000000ff1100720c */ /* 0x000fe40003f85270 */
[----:B------:R-:W-:Y:S01]  /*26b0*/  SEL R17, R33, 0x7, P1 ;  /* 0x0000000721117807 */ /* 0x000fe20000800000 */
[----:B------:R-:W-:Y:S01]  /*26c0*/  BAR.SYNC.DEFER_BLOCKING 0x0 ;  /* 0x0000000000007b1d */ /* 0x000fe20000010000 */
[----:B------:R-:W-:-:S02]  /*26d0*/  ISETP.NE.AND P1, PT, R54, RZ, PT ;  /* 0x000000ff3600720c */ /* 0x000fc40003f25270 */
[----:B------:R-:W-:Y:S02]  /*26e0*/  SEL R10, R10, 0x7, P0 ;  /* 0x000000070a0a7807 */ /* 0x000fe40000000000 */
[----:B------:R-:W-:Y:S02]  /*26f0*/  ISETP.NE.AND P0, PT, R19, RZ, PT ;  /* 0x000000ff1300720c */ /* 0x000fe40003f05270 */
[----:B------:R-:W-:Y:S02]  /*2700*/  SHF.R.U32.HI R11, RZ, 0x1f, R4 ;  /* 0x0000001fff0b7819 */ /* 0x000fe40000011604 */
[----:B------:R-:W-:Y:S02]  /*2710*/  LOP3.LUT R19, R5, 0x4, R0, 0xfe, !PT ;  /* 0x0000000405137812 */ /* 0x000fe400078efe00 */
[----:B------:R-:W-:Y:S02]  /*2720*/  SEL R2, R2, 0x8, P1 ;  /* 0x0000000802027807 */ /* 0x000fe40000800000 */
[----:B------:R-:W-:-:S02]  /*2730*/  ISETP.NE.AND P1, PT, R20, RZ, PT ;  /* 0x000000ff1400720c */ /* 0x000fc40003f25270 */
[----:B------:R-:W-:Y:S02]  /*2740*/  ISETP.NE.AND P2, PT, R21, RZ, PT ;  /* 0x000000ff1500720c */ /* 0x000fe40003f45270 */
[----:B------:R-:W-:Y:S02]  /*2750*/  LOP3.LUT R20, R5, 0x8, R0, 0xfe, !PT ;  /* 0x0000000805147812 */ /* 0x000fe400078efe00 */
[----:B------:R-:W-:Y:S02]  /*2760*/  LOP3.LUT R21, R5, 0xc, R0, 0xfe, !PT ;  /* 0x0000000c05157812 */ /* 0x000fe400078efe00 */
[----:B------:R-:W-:Y:S01]  /*2770*/  LOP3.LUT R16, R5, 0x10, R0, 0xfe, !PT ;  /* 0x0000001005107812 */ /* 0x000fe200078efe00 */
[----:B------:R1:W5:Y:S01]  /*2780*/  LDS R33, [R24] ;  /* 0x0000000018217984 */ /* 0x0003620000000800 */
[----:B--2---:R-:W-:Y:S02]  /*2790*/  LOP3.LUT R13, R5, 0x14, R0, 0xfe, !PT ;  /* 0x00000014050d7812 */ /* 0x004fe400078efe00 */
[----:B---3--:R-:W-:-:S02]  /*27a0*/  LOP3.LUT R12, R5, 0x18, R0, 0xfe, !PT ;  /* 0x00000018050c7812 */ /* 0x008fc400078efe00 */
[----:B------:R-:W-:Y:S02]  /*27b0*/  LOP3.LUT R14, R5, 0x1c, R0, 0xfe, !PT ;  /* 0x0000001c050e7812 */ /* 0x000fe400078efe00 */
[----:B----4-:R-:W-:Y:S01]  /*27c0*/  LEA.HI.SX32 R15, R4, R11, 0x19 ;  /* 0x0000000b040f7211 */ /* 0x010fe200078fcaff */
[----:B------:R-:W-:Y:S01]  /*27d0*/  IMAD.HI R22, R19, 0x71625345, RZ ;  /* 0x7162534513167827 */ /* 0x000fe200078e02ff */
[----:B------:R-:W2:Y:S01]  /*27e0*/  LDC.64 R4, c[0x0][0x218] ;  /* 0x00008600ff047b82 */ /* 0x000ea20000000a00 */
[----:B-1----:R-:W-:Y:S02]  /*27f0*/  LOP3.LUT R24, R31, 0x80, RZ, 0xfc, !PT ;  /* 0x000000801f187812 */ /* 0x002fe400078efcff */
[----:B------:R-:W-:Y:S02]  /*2800*/  SEL R0, R28, 0x8, P1 ;  /* 0x000000081c007807 */ /* 0x000fe40000800000 */
[----:B------:R-:W-:Y:S02]  /*2810*/  SHF.R.U32.HI R23, RZ, 0x1f, R22 ;  /* 0x0000001fff177819 */ /* 0x000fe40000011616 */
[----:B------:R-:W-:-:S02]  /*2820*/  ISETP.GE.AND P1, PT, R7, 0x120, PT ;  /* 0x000001200700780c */ /* 0x000fc40003f26270 */
[----:B------:R-:W-:Y:S02]  /*2830*/  LEA.HI R24, R24, R31, RZ, 0x1b ;  /* 0x0000001f18187211 */ /* 0x000fe400078fd8ff */
[----:B------:R-:W-:Y:S02]  /*2840*/  LEA.HI.SX32 R22, R22, R23, 0x19 ;  /* 0x0000001716167211 */ /* 0x000fe400078fcaff */
[----:B------:R-:W-:Y:S02]  /*2850*/  SEL R11, R29, 0x8, P2 ;  /* 0x000000081d0b7807 */ /* 0x000fe40001000000 */
[----:B------:R-:W-:Y:S01]  /*2860*/  ISETP.LT.AND P2, PT, R18, 0x484, !P1 ;  /* 0x000004841200780c */ /* 0x000fe20004f41270 */
[----:B------:R-:W-:Y:S01]  /*2870*/  IMAD R18, R15, -0x121, R18 ;  /* 0xfffffedf0f127824 */ /* 0x000fe200078e0212 */
[----:B------:R-:W-:Y:S02]  /*2880*/  ISETP.NE.AND P3, PT, R79, RZ, PT ;  /* 0x000000ff4f00720c */ /* 0x000fe40003f65270 */
[----:B------:R-:W-:Y:S01]  /*2890*/  LEA R29, R24, UR4, 0x2 ;  /* 0x00000004181d7c11 */ /* 0x000fe2000f8e10ff */
[----:B------:R-:W-:Y:S01]  /*28a0*/  IMAD R23, R22, -0x121, R19 ;  /* 0xfffffedf16177824 */ /* 0x000fe200078e0213 */
[----:B------:R-:W-:Y:S01]  /*28b0*/  LOP3.LUT R26, R31, 0x100, RZ, 0xfc, !PT ;  /* 0x000001001f1a7812 */ /* 0x000fe200078efcff */
[----:B------:R-:W-:Y:S01]  /*28c0*/  IMAD R18, R7, 0x121, R18 ;  /* 0x0000012107127824 */ /* 0x000fe200078e0212 */
[----:B------:R-:W-:Y:S01]  /*28d0*/  SEL R32, R32, 0x7, P3 ;  /* 0x0000000720207807 */ /* 0x000fe20001800000 */
[----:B------:R-:W-:Y:S01]  /*28e0*/  IMAD R28, R22, 0x36300, R23 ;  /* 0x00036300161c7824 */ /* 0x000fe200078e0217 */
[----:B------:R-:W-:Y:S01]  /*28f0*/  ISETP.NE.AND P3, PT, R30, RZ, PT ;  /* 0x000000ff1e00720c */ /* 0x000fe20003f65270 */
[----:B------:R-:W1:Y:S01]  /*2900*/  LDS R29, [R29+0x200] ;  /* 0x000200001d1d7984 */ /* 0x000e620000000800 */
[----:B------:R-:W-:Y:S01]  /*2910*/  LOP3.LUT R34, R31, 0x180, RZ, 0xfc, !PT ;  /* 0x000001801f227812 */ /* 0x000fe200078efcff */
[----:B------:R-:W-:Y:S01]  /*2920*/  IMAD R25, R15, 0x36300, R18 ;  /* 0x000363000f197824 */ /* 0x000fe200078e0212 */
[----:B------:R-:W-:Y:S01]  /*2930*/  LOP3.LUT R36, R31, 0x200, RZ, 0xfc, !PT ;  /* 0x000002001f247812 */ /* 0x000fe200078efcff */
[----:B------:R-:W-:Y:S01]  /*2940*/  IMAD.HI R22, R21, 0x71625345, RZ ;  /* 0x7162534515167827 */ /* 0x000fe200078e02ff */
[----:B------:R-:W-:-:S02]  /*2950*/  LOP3.LUT R38, R31, 0x280, RZ, 0xfc, !PT ;  /* 0x000002801f267812 */ /* 0x000fc400078efcff */
[C---:B------:R-:W-:Y:S02]  /*2960*/  LOP3.LUT R40, R31.reuse, 0x300, RZ, 0xfc, !PT ;  /* 0x000003001f287812 */ /* 0x040fe400078efcff */
[-C--:B------:R-:W-:Y:S02]  /*2970*/  LEA.HI R30, R26, R31.reuse, RZ, 0x1b ;  /* 0x0000001f1a1e7211 */ /* 0x080fe400078fd8ff */
[----:B------:R-:W-:Y:S02]  /*2980*/  LOP3.LUT R26, R31, 0x380, RZ, 0xfc, !PT ;  /* 0x000003801f1a7812 */ /* 0x000fe400078efcff */
[----:B------:R-:W-:Y:S02]  /*2990*/  SEL R15, R32, 0x8, P3 ;  /* 0x00000008200f7807 */ /* 0x000fe40001800000 */
[-C--:B------:R-:W-:Y:S02]  /*29a0*/  LEA.HI R34, R34, R31.reuse, RZ, 0x1b ;  /* 0x0000001f22227211 */ /* 0x080fe400078fd8ff */
[----:B------:R-:W-:-:S02]  /*29b0*/  LEA.HI R36, R36, R31, RZ, 0x1b ;  /* 0x0000001f24247211 */ /* 0x000fc400078fd8ff */
[-C--:B------:R-:W-:Y:S02]  /*29c0*/  LEA.HI R38, R38, R31.reuse, RZ, 0x1b ;  /* 0x0000001f26267211 */ /* 0x080fe400078fd8ff */
[-C--:B------:R-:W-:Y:S02]  /*29d0*/  LEA.HI R40, R40, R31.reuse, RZ, 0x1b ;  /* 0x0000001f28287211 */ /* 0x080fe400078fd8ff */
[----:B------:R-:W-:Y:S01]  /*29e0*/  ISETP.LT.AND P3, PT, R19, 0x484, !P1 ;  /* 0x000004841300780c */ /* 0x000fe20004f61270 */
[----:B--2---:R-:W-:Y:S01]  /*29f0*/  IMAD.WIDE R18, R25, 0x4, R4 ;  /* 0x0000000419127825 */ /* 0x004fe200078e0204 */
[----:B------:R-:W-:Y:S02]  /*2a00*/  LEA.HI R31, R26, R31, RZ, 0x1b ;  /* 0x0000001f1a1f7211 */ /* 0x000fe400078fd8ff */
[----:B------:R-:W-:Y:S01]  /*2a10*/  SHF.R.U32.HI R25, RZ, 0x1f, R22 ;  /* 0x0000001fff197819 */ /* 0x000fe20000011616 */
[----:B------:R-:W-:-:S04]  /*2a20*/  IMAD.HI R26, R13, 0x71625345, RZ ;  /* 0x716253450d1a7827 */ /* 0x000fc800078e02ff */
[----:B------:R-:W-:Y:S01]  /*2a30*/  IMAD R3, R6, 0x120, R3 ;  /* 0x0000012006037824 */ /* 0x000fe200078e0203 */
[----:B------:R-:W-:Y:S01]  /*2a40*/  LEA.HI.SX32 R22, R22, R25, 0x19 ;  /* 0x0000001916167211 */ /* 0x000fe200078fcaff */
[----:B------:R-:W-:Y:S01]  /*2a50*/  IMAD.HI R6, R20, 0x71625345, RZ ;  /* 0x7162534514067827 */ /* 0x000fe200078e02ff */
[----:B------:R-:W-:Y:S02]  /*2a60*/  SHF.R.U32.HI R25, RZ, 0x1f, R26 ;  /* 0x0000001fff197819 */ /* 0x000fe4000001161a */
[----:B------:R-:W-:Y:S01]  /*2a70*/  LEA R30, R30, UR4, 0x2 ;  /* 0x000000041e1e7c11 */ /* 0x000fe2000f8e10ff */
[----:B------:R-:W-:Y:S01]  /*2a80*/  IMAD.HI R24, R16, 0x71625345, RZ ;  /* 0x7162534510187827 */ /* 0x000fe200078e02ff */
[----:B------:R-:W-:Y:S02]  /*2a90*/  LEA R34, R34, UR4, 0x2 ;  /* 0x0000000422227c11 */ /* 0x000fe4000f8e10ff */
[----:B------:R-:W-:Y:S02]  /*2aa0*/  SHF.R.U32.HI R23, RZ, 0x1f, R6 ;  /* 0x0000001fff177819 */ /* 0x000fe40000011606 */
[----:B------:R-:W-:-:S02]  /*2ab0*/  LEA.HI.SX32 R26, R26, R25, 0x19 ;  /* 0x000000191a1a7211 */ /* 0x000fc400078fcaff */
[----:B------:R-:W-:Y:S01]  /*2ac0*/  LEA R36, R36, UR4, 0x2 ;  /* 0x0000000424247c11 */ /* 0x000fe2000f8e10ff */
[----:B-----5:R2:W-:Y:S01]  /*2ad0*/  @P2 STG.E desc[UR6][R18.64], R33 ;  /* 0x0000002112002986 */ /* 0x0205e2000c101906 */
[----:B------:R-:W-:Y:S02]  /*2ae0*/  LEA R38, R38, UR4, 0x2 ;  /* 0x0000000426267c11 */ /* 0x000fe4000f8e10ff */
[----:B------:R-:W-:Y:S01]  /*2af0*/  LEA R25, R31, UR4, 0x2 ;  /* 0x000000041f197c11 */ /* 0x000fe2000f8e10ff */
[----:B------:R-:W-:Y:S01]  /*2b00*/  LDS R33, [R34+0x600] ;  /* 0x0006000022217984 */ /* 0x000fe20000000800 */
[----:B------:R-:W-:Y:S01]  /*2b10*/  LEA R40, R40, UR4, 0x2 ;  /* 0x0000000428287c11 */ /* 0x000fe2000f8e10ff */
[----:B------:R-:W-:Y:S01]  /*2b20*/  ULDC.64 UR4, c[0x0][0x220] ;  /* 0x0000880000047ab9 */ /* 0x000fe20000000a00 */
[----:B------:R-:W-:Y:S01]  /*2b30*/  LEA.HI.SX32 R23, R6, R23, 0x19 ;  /* 0x0000001706177211 */ /* 0x000fe200078fcaff */
[----:B------:R-:W3:Y:S01]  /*2b40*/  LDS R31, [R30+0x400] ;  /* 0x000400001e1f7984 */ /* 0x000ee20000000800 */
[----:B------:R-:W-:Y:S01]  /*2b50*/  SHF.R.U32.HI R27, RZ, 0x1f, R24 ;  /* 0x0000001fff1b7819 */ /* 0x000fe20000011618 */
[----:B------:R-:W-:-:S02]  /*2b60*/  IMAD.HI R6, R12, 0x71625345, RZ ;  /* 0x716253450c067827 */ /* 0x000fc400078e02ff */
[----:B------:R-:W4:Y:S01]  /*2b70*/  LDS R35, [R36+0x800] ;  /* 0x0008000024237984 */ /* 0x000f220000000800 */
[----:B------:R-:W-:-:S03]  /*2b80*/  LEA.HI.SX32 R27, R24, R27, 0x19 ;  /* 0x0000001b181b7211 */ /* 0x000fc600078fcaff */
[----:B------:R-:W5:Y:S01]  /*2b90*/  LDS R37, [R38+0xa00] ;  /* 0x000a000026257984 */ /* 0x000f620000000800 */
[----:B------:R-:W-:-:S03]  /*2ba0*/  SEL R24, R17, 0x8, P4 ;  /* 0x0000000811187807 */ /* 0x000fc60002000000 */
[----:B------:R-:W3:Y:S01]  /*2bb0*/  LDS R39, [R40+0xc00] ;  /* 0x000c000028277984 */ /* 0x000ee20000000800 */
[----:B------:R-:W-:-:S03]  /*2bc0*/  SHF.R.U32.HI R17, RZ, 0x1f, R6 ;  /* 0x0000001fff117819 */ /* 0x000fc60000011606 */
[----:B------:R-:W3:Y:S01]  /*2bd0*/  LDS R41, [R25+0xe00] ;  /* 0x000e000019297984 */ /* 0x000ee20000000800 */
[----:B------:R-:W-:Y:S01]  /*2be0*/  ISETP.LT.AND P2, PT, R21, 0x484, !P1 ;  /* 0x000004841500780c */ /* 0x000fe20004f41270 */
[----:B------:R-:W-:Y:S01]  /*2bf0*/  IMAD R21, R22, -0x121, R21 ;  /* 0xfffffedf16157824 */ /* 0x000fe200078e0215 */
[----:B------:R-:W-:Y:S01]  /*2c00*/  LEA.HI.SX32 R17, R6, R17, 0x19 ;  /* 0x0000001106117211 */ /* 0x000fe200078fcaff */
[----:B------:R-:W-:Y:S01]  /*2c10*/  IMAD.HI R6, R14, 0x71625345, RZ ;  /* 0x716253450e067827 */ /* 0x000fe200078e02ff */
[----:B------:R-:W-:-:S03]  /*2c20*/  ISETP.LT.AND P4, PT, R20, 0x484, !P1 ;  /* 0x000004841400780c */ /* 0x000fc60004f81270 */
[----:B--2---:R-:W-:Y:S02]  /*2c30*/  IMAD R19, R7, 0x121, R28 ;  /* 0x0000012107137824 */ /* 0x004fe400078e021c */
[----:B------:R-:W-:Y:S01]  /*2c40*/  IMAD R22, R22, 0x36300, R21 ;  /* 0x0003630016167824 */ /* 0x000fe200078e0215 */
[----:B------:R-:W-:Y:S01]  /*2c50*/  SHF.R.U32.HI R21, RZ, 0x1f, R6 ;  /* 0x0000001fff157819 */ /* 0x000fe20000011606 */
[----:B------:R-:W-:Y:S02]  /*2c60*/  IMAD R20, R23, -0x121, R20 ;  /* 0xfffffedf17147824 */ /* 0x000fe400078e0214 */
[----:B------:R-:W-:Y:S01]  /*2c70*/  IMAD.WIDE R18, R19, 0x4, R4 ;  /* 0x0000000413127825 */ /* 0x000fe200078e0204 */
[----:B------:R-:W-:Y:S02]  /*2c80*/  LEA.HI.SX32 R21, R6, R21, 0x19 ;  /* 0x0000001506157211 */ /* 0x000fe400078fcaff */
[----:B------:R-:W-:Y:S01]  /*2c90*/  SEL R10, R10, 0x8, P6 ;  /* 0x000000080a0a7807 */ /* 0x000fe20003000000 */
[----:B------:R-:W-:Y:S01]  /*2ca0*/  IMAD R20, R23, 0x36300, R20 ;  /* 0x0003630017147824 */ /* 0x000fe200078e0214 */
[----:B-1----:R1:W-:Y:S01]  /*2cb0*/  @P3 STG.E desc[UR6][R18.64], R29 ;  /* 0x0000001d12003986 */ /* 0x0023e2000c101906 */
[----:B------:R-:W-:-:S02]  /*2cc0*/  SEL R23, R8, 0x8, P5 ;  /* 0x0000000808177807 */ /* 0x000fc40002800000 */
[----:B------:R-:W-:Y:S02]  /*2cd0*/  ISETP.LT.AND P3, PT, R16, 0x484, !P1 ;  /* 0x000004841000780c */ /* 0x000fe40004f61270 */
[----:B------:R-:W-:Y:S02]  /*2ce0*/  ISETP.LT.AND P5, PT, R13, 0x484, !P1 ;  /* 0x000004840d00780c */ /* 0x000fe40004fa1270 */
[----:B------:R-:W-:Y:S01]  /*2cf0*/  ISETP.LT.AND P6, PT, R12, 0x484, !P1 ;  /* 0x000004840c00780c */ /* 0x000fe20004fc1270 */
[----:B------:R-:W-:Y:S01]  /*2d00*/  IMAD R16, R27, -0x121, R16 ;  /* 0xfffffedf1b107824 */ /* 0x000fe200078e0210 */
[----:B------:R-:W-:Y:S01]  /*2d10*/  ISETP.LT.AND P1, PT, R14, 0x484, !P1 ;  /* 0x000004840e00780c */ /* 0x000fe20004f21270 */
[----:B------:R-:W-:Y:S02]  /*2d20*/  IMAD R13, R26, -0x121, R13 ;  /* 0xfffffedf1a0d7824 */ /* 0x000fe400078e020d */
[----:B------:R-:W-:Y:S02]  /*2d30*/  IMAD R12, R17, -0x121, R12 ;  /* 0xfffffedf110c7824 */ /* 0x000fe400078e020c */
[----:B------:R-:W-:-:S02]  /*2d40*/  IMAD R14, R21, -0x121, R14 ;  /* 0xfffffedf150e7824 */ /* 0x000fc400078e020e */
[----:B------:R-:W-:Y:S02]  /*2d50*/  IMAD R16, R27, 0x36300, R16 ;  /* 0x000363001b107824 */ /* 0x000fe400078e0210 */
[----:B------:R-:W-:Y:S02]  /*2d60*/  IMAD R26, R26, 0x36300, R13 ;  /* 0x000363001a1a7824 */ /* 0x000fe400078e020d */
[----:B------:R-:W-:Y:S02]  /*2d70*/  IMAD R12, R17, 0x36300, R12 ;  /* 0x00036300110c7824 */ /* 0x000fe400078e020c */
[----:B------:R-:W-:Y:S02]  /*2d80*/  IMAD R14, R21, 0x36300, R14 ;  /* 0x00036300150e7824 */ /* 0x000fe400078e020e */
[C---:B------:R-:W-:Y:S02]  /*2d90*/  IMAD R13, R7.reuse, 0x121, R20 ;  /* 0x00000121070d7824 */ /* 0x040fe400078e0214 */
[C---:B-1----:R-:W-:Y:S01]  /*2da0*/  IMAD R19, R7.reuse, 0x121, R22 ;  /* 0x0000012107137824 */ /* 0x042fe200078e0216 */
[----:B------:R-:W-:Y:S01]  /*2db0*/  PRMT R17, R2, 0x3340, R9 ;  /* 0x0000334002117816 */ /* 0x000fe20000000009 */
[----:B------:R-:W-:-:S02]  /*2dc0*/  IMAD R21, R7, 0x121, R16 ;  /* 0x0000012107157824 */ /* 0x000fc400078e0210 */
[C---:B------:R-:W-:Y:S02]  /*2dd0*/  IMAD R25, R7.reuse, 0x121, R26 ;  /* 0x0000012107197824 */ /* 0x040fe400078e021a */
[C---:B------:R-:W-:Y:S02]  /*2de0*/  IMAD R27, R7.reuse, 0x121, R12 ;  /* 0x00000121071b7824 */ /* 0x040fe400078e020c */
[----:B------:R-:W-:Y:S02]  /*2df0*/  IMAD R29, R7, 0x121, R14 ;  /* 0x00000121071d7824 */ /* 0x000fe400078e020e */
[----:B------:R-:W-:Y:S01]  /*2e00*/  IMAD.WIDE R6, R13, 0x4, R4 ;  /* 0x000000040d067825 */ /* 0x000fe200078e0204 */
[----:B------:R-:W-:Y:S02]  /*2e10*/  PRMT R0, R0, 0x3340, R11 ;  /* 0x0000334000007816 */ /* 0x000fe4000000000b */
[----:B------:R-:W-:Y:S01]  /*2e20*/  PRMT R16, R15, 0x3340, R10 ;  /* 0x000033400f107816 */ /* 0x000fe2000000000a */
[--C-:B------:R-:W-:Y:S01]  /*2e30*/  IMAD.WIDE R8, R19, 0x4, R4.reuse ;  /* 0x0000000413087825 */ /* 0x100fe200078e0204 */
[----:B---3--:R1:W-:Y:S03]  /*2e40*/  @P4 STG.E desc[UR6][R6.64], R31 ;  /* 0x0000001f06004986 */ /* 0x0083e6000c101906 */
[--C-:B------:R-:W-:Y:S01]  /*2e50*/  IMAD.WIDE R10, R21, 0x4, R4.reuse ;  /* 0x00000004150a7825 */ /* 0x100fe200078e0204 */
[----:B------:R1:W-:Y:S03]  /*2e60*/  @P2 STG.E desc[UR6][R8.64], R33 ;  /* 0x0000002108002986 */ /* 0x0003e6000c101906 */
[----:B------:R-:W-:Y:S01]  /*2e70*/  IMAD.WIDE R12, R25, 0x4, R4 ;  /* 0x00000004190c7825 */ /* 0x000fe200078e0204 */
[----:B------:R-:W-:-:S03]  /*2e80*/  IADD3 R2, P2, R3, UR4, RZ ;  /* 0x0000000403027c10 */ /* 0x000fc6000ff5e0ff */
[--C-:B------:R-:W-:Y:S01]  /*2e90*/  IMAD.WIDE R14, R27, 0x4, R4.reuse ;  /* 0x000000041b0e7825 */ /* 0x100fe200078e0204 */
[----:B----4-:R1:W-:Y:S03]  /*2ea0*/  @P3 STG.E desc[UR6][R10.64], R35 ;  /* 0x000000230a003986 */ /* 0x0103e6000c101906 */
[----:B------:R-:W-:Y:S01]  /*2eb0*/  IMAD.WIDE R4, R29, 0x4, R4 ;  /* 0x000000041d047825 */ /* 0x000fe200078e0204 */
[----:B-----5:R1:W-:Y:S01]  /*2ec0*/  @P5 STG.E desc[UR6][R12.64], R37 ;  /* 0x000000250c005986 */ /* 0x0203e2000c101906 */
[----:B------:R-:W-:Y:S02]  /*2ed0*/  PRMT R23, R23, 0x3340, R24 ;  /* 0x0000334017177816 */ /* 0x000fe40000000018 */
[----:B------:R-:W-:Y:S01]  /*2ee0*/  LEA.HI.X.SX32 R3, R3, UR5, 0x1, P2 ;  /* 0x0000000503037c11 */ /* 0x000fe200090f0eff */
[----:B0-----:R1:W-:Y:S01]  /*2ef0*/  @P6 STG.E desc[UR6][R14.64], R39 ;  /* 0x000000270e006986 */ /* 0x0013e2000c101906 */
[----:B------:R-:W-:-:S03]  /*2f00*/  PRMT R22, R17, 0x5410, R0 ;  /* 0x0000541011167816 */ /* 0x000fc60000000000 */
[----:B------:R1:W-:Y:S01]  /*2f10*/  @P1 STG.E desc[UR6][R4.64], R41 ;  /* 0x0000002904001986 */ /* 0x0003e2000c101906 */
[----:B------:R-:W-:Y:S01]  /*2f20*/  PRMT R23, R23, 0x5410, R16 ;  /* 0x0000541017177816 */ /* 0x000fe20000000010 */
[----:B------:R-:W-:Y:S06]  /*2f30*/  @!P0 EXIT ;  /* 0x000000000000894d */ /* 0x000fec0003800000 */
[----:B------:R-:W-:Y:S01]  /*2f40*/  STG.E.64 desc[UR6][R2.64], R22 ;  /* 0x0000001602007986 */ /* 0x000fe2000c101b06 */
[----:B------:R-:W-:Y:S05]  /*2f50*/  EXIT ;  /* 0x000000000000794d */ /* 0x000fea0003800000 */
.L_x_0:
[----:B------:R-:W-:-:S00]  /*2f60*/  BRA `(.L_x_0) ;  /* 0xfffffffc00fc7947 */ /* 0x000fc0000383ffff */
[----:B------:R-:W-:-:S00]  /*2f70*/  NOP ;  /* 0x0000000000007918 */ /* 0x000fc00000000000 */
        /* <DEDUP_REMOVED lines=8> */
.L_x_1:


//--------------------- .nv.shared.triton_poi_fused_max_pool2d_with_indices_33 --------------------------
	.section	.nv.shared.triton_poi_fused_max_pool2d_with_indices_33,"aw",@nobits
	.sectionflags	@""
	.align	16
	.zero		1024


//--------------------- .nv.constant0.triton_poi_fused_max_pool2d_with_indices_33 --------------------------
	.section	.nv.constant0.triton_poi_fused_max_pool2d_with_indices_33,"a",@progbits
	.sectionflags	@""
	.align	4
.nv.constant0.triton_poi_fused_max_pool2d_with_indices_33:
	.zero		560
